//
// Generated by NVIDIA NVVM Compiler
//
// Compiler Build ID: CL-36424714
// Cuda compilation tools, release 13.0, V13.0.88
// Based on NVVM 20.0.0
//

.version 9.0
.target sm_100
.address_size 64

.global .align 4 .b8 precalc_xorwow_matrix[102400];
.global .align 4 .b8 precalc_xorwow_offset_matrix[102400];
.global .align 4 .b8 mrg32k3aM1[2304];
.global .align 4 .b8 mrg32k3aM2[2304];
.global .align 4 .b8 mrg32k3aM1SubSeq[2016];
.global .align 4 .b8 mrg32k3aM2SubSeq[2016];
.global .align 4 .b8 mrg32k3aM1Seq[2304];
.global .align 4 .b8 mrg32k3aM2Seq[2304];
.const .align 8 .b8 __cr_lgamma_table[72];

.func _Z3dfsPiiiiiP17curandStateXORWOW(
	.param .b64 _Z3dfsPiiiiiP17curandStateXORWOW_param_0,
	.param .b32 _Z3dfsPiiiiiP17curandStateXORWOW_param_1,
	.param .b32 _Z3dfsPiiiiiP17curandStateXORWOW_param_2,
	.param .b32 _Z3dfsPiiiiiP17curandStateXORWOW_param_3,
	.param .b32 _Z3dfsPiiiiiP17curandStateXORWOW_param_4,
	.param .b64 _Z3dfsPiiiiiP17curandStateXORWOW_param_5
)
{
	.local .align 16 .b8 	__local_depot0[32];
	.reg .b64 	%SP;
	.reg .b64 	%SPL;
	.reg .pred 	%p<25>;
	.reg .b32 	%r<177>;
	.reg .b32 	%f<13>;
	.reg .b64 	%rd<33>;

	mov.u64 	%SPL, __local_depot0;
	ld.param.u64 	%rd8, [_Z3dfsPiiiiiP17curandStateXORWOW_param_0];
	ld.param.u32 	%r59, [_Z3dfsPiiiiiP17curandStateXORWOW_param_1];
	ld.param.u32 	%r56, [_Z3dfsPiiiiiP17curandStateXORWOW_param_2];
	ld.param.u32 	%r57, [_Z3dfsPiiiiiP17curandStateXORWOW_param_3];
	ld.param.u32 	%r58, [_Z3dfsPiiiiiP17curandStateXORWOW_param_4];
	ld.param.u64 	%rd9, [_Z3dfsPiiiiiP17curandStateXORWOW_param_5];
	cvta.to.local.u64 	%rd1, %rd9;
	cvta.to.global.u64 	%rd2, %rd8;
	add.u64 	%rd3, %SPL, 0;
	mad.lo.s32 	%r60, %r58, %r56, %r57;
	mul.wide.s32 	%rd11, %r60, 4;
	add.s64 	%rd12, %rd2, %rd11;
	mov.b32 	%r61, 0;
	st.global.u32 	[%rd12], %r61;
	mov.b32 	%r62, 1;
	mov.b32 	%r63, -1;
	st.local.v4.u32 	[%rd3], {%r61, %r63, %r61, %r62};
	st.local.v4.u32 	[%rd3+16], {%r63, %r61, %r62, %r61};
	ld.local.v2.u32 	{%r64, %r65}, [%rd1];
	shr.u32 	%r66, %r65, 2;
	xor.b32  	%r67, %r66, %r65;
	ld.local.v2.u32 	{%r164, %r170}, [%rd1+8];
	ld.local.v2.u32 	{%r169, %r168}, [%rd1+16];
	st.local.v2.u32 	[%rd1+8], {%r170, %r169};
	shl.b32 	%r68, %r168, 4;
	shl.b32 	%r69, %r67, 1;
	xor.b32  	%r70, %r69, %r68;
	xor.b32  	%r71, %r70, %r67;
	xor.b32  	%r167, %r71, %r168;
	st.local.v2.u32 	[%rd1+16], {%r168, %r167};
	add.s32 	%r159, %r64, 362437;
	st.local.v2.u32 	[%rd1], {%r159, %r164};
	add.s32 	%r72, %r167, %r159;
	cvt.rn.f32.u32 	%f1, %r72;
	fma.rn.f32 	%f2, %f1, 0f2F800000, 0f2F000000;
	add.f32 	%f3, %f2, %f2;
	cvt.rzi.s32.f32 	%r73, %f3;
	mul.wide.s32 	%rd13, %r73, 8;
	add.s64 	%rd14, %rd3, %rd13;
	ld.local.v2.u32 	{%r74, %r75}, [%rd14];
	add.s32 	%r7, %r74, %r57;
	add.s32 	%r76, %r75, %r58;
	or.b32  	%r77, %r7, %r76;
	setp.ge.s32 	%p1, %r7, %r56;
	setp.lt.s32 	%p2, %r77, 0;
	setp.ge.s32 	%p3, %r76, %r59;
	or.pred  	%p4, %p1, %p3;
	or.pred  	%p5, %p4, %p2;
	@%p5 bra 	$L__BB0_3;
	mad.lo.s32 	%r78, %r76, %r56, %r7;
	mul.wide.s32 	%rd15, %r78, 4;
	add.s64 	%rd4, %rd2, %rd15;
	ld.global.u32 	%r79, [%rd4];
	setp.ne.s32 	%p6, %r79, 1;
	@%p6 bra 	$L__BB0_3;
	mov.b32 	%r80, 0;
	st.global.u32 	[%rd4], %r80;
	add.s32 	%r81, %r76, %r58;
	shr.u32 	%r82, %r81, 1;
	add.s32 	%r83, %r7, %r57;
	shr.u32 	%r84, %r83, 31;
	add.s32 	%r85, %r83, %r84;
	shr.s32 	%r86, %r85, 1;
	mad.lo.s32 	%r87, %r82, %r56, %r86;
	mul.wide.s32 	%rd16, %r87, 4;
	add.s64 	%rd17, %rd2, %rd16;
	st.global.u32 	[%rd17], %r80;
	{ // callseq 0, 0
	.param .b64 param0;
	st.param.b64 	[param0], %rd8;
	.param .b32 param1;
	st.param.b32 	[param1], %r59;
	.param .b32 param2;
	st.param.b32 	[param2], %r56;
	.param .b32 param3;
	st.param.b32 	[param3], %r7;
	.param .b32 param4;
	st.param.b32 	[param4], %r76;
	.param .b64 param5;
	st.param.b64 	[param5], %rd9;
	call.uni 
	_Z3dfsPiiiiiP17curandStateXORWOW, 
	(
	param0, 
	param1, 
	param2, 
	param3, 
	param4, 
	param5
	);
	} // callseq 0
	ld.local.v2.u32 	{%r159, %r164}, [%rd1];
	ld.local.v2.u32 	{%r170, %r169}, [%rd1+8];
	ld.local.v2.u32 	{%r168, %r167}, [%rd1+16];
$L__BB0_3:
	shr.u32 	%r88, %r164, 2;
	xor.b32  	%r89, %r88, %r164;
	st.local.v2.u32 	[%rd1+8], {%r169, %r168};
	shl.b32 	%r90, %r167, 4;
	shl.b32 	%r91, %r89, 1;
	xor.b32  	%r92, %r91, %r90;
	xor.b32  	%r93, %r92, %r89;
	xor.b32  	%r173, %r93, %r167;
	st.local.v2.u32 	[%rd1+16], {%r167, %r173};
	add.s32 	%r165, %r159, 362437;
	st.local.v2.u32 	[%rd1], {%r165, %r170};
	add.s32 	%r94, %r173, %r165;
	cvt.rn.f32.u32 	%f4, %r94;
	fma.rn.f32 	%f5, %f4, 0f2F800000, 0f2F000000;
	add.f32 	%f6, %f5, %f5;
	cvt.rzi.s32.f32 	%r95, %f6;
	mul.wide.s32 	%rd18, %r95, 8;
	add.s64 	%rd19, %rd3, %rd18;
	ld.local.v2.u32 	{%r96, %r97}, [%rd19];
	add.s32 	%r23, %r96, %r57;
	add.s32 	%r24, %r97, %r58;
	or.b32  	%r100, %r23, %r24;
	setp.ge.s32 	%p7, %r23, %r56;
	setp.lt.s32 	%p8, %r100, 0;
	setp.ge.s32 	%p9, %r24, %r59;
	or.pred  	%p10, %p7, %p9;
	or.pred  	%p11, %p10, %p8;
	@%p11 bra 	$L__BB0_6;
	mad.lo.s32 	%r101, %r24, %r56, %r23;
	mul.wide.s32 	%rd20, %r101, 4;
	add.s64 	%rd5, %rd2, %rd20;
	ld.global.u32 	%r102, [%rd5];
	setp.ne.s32 	%p12, %r102, 1;
	@%p12 bra 	$L__BB0_6;
	mov.b32 	%r103, 0;
	st.global.u32 	[%rd5], %r103;
	add.s32 	%r104, %r24, %r58;
	shr.u32 	%r105, %r104, 1;
	add.s32 	%r106, %r23, %r57;
	shr.u32 	%r107, %r106, 31;
	add.s32 	%r108, %r106, %r107;
	shr.s32 	%r109, %r108, 1;
	mad.lo.s32 	%r110, %r105, %r56, %r109;
	mul.wide.s32 	%rd21, %r110, 4;
	add.s64 	%rd22, %rd2, %rd21;
	st.global.u32 	[%rd22], %r103;
	{ // callseq 1, 0
	.param .b64 param0;
	st.param.b64 	[param0], %rd8;
	.param .b32 param1;
	st.param.b32 	[param1], %r59;
	.param .b32 param2;
	st.param.b32 	[param2], %r56;
	.param .b32 param3;
	st.param.b32 	[param3], %r23;
	.param .b32 param4;
	st.param.b32 	[param4], %r24;
	.param .b64 param5;
	st.param.b64 	[param5], %rd9;
	call.uni 
	_Z3dfsPiiiiiP17curandStateXORWOW, 
	(
	param0, 
	param1, 
	param2, 
	param3, 
	param4, 
	param5
	);
	} // callseq 1
	ld.local.v2.u32 	{%r165, %r170}, [%rd1];
	ld.local.v2.u32 	{%r169, %r168}, [%rd1+8];
	ld.local.v2.u32 	{%r167, %r173}, [%rd1+16];
$L__BB0_6:
	shr.u32 	%r111, %r170, 2;
	xor.b32  	%r112, %r111, %r170;
	st.local.v2.u32 	[%rd1+8], {%r168, %r167};
	shl.b32 	%r113, %r173, 4;
	shl.b32 	%r114, %r112, 1;
	xor.b32  	%r115, %r114, %r113;
	xor.b32  	%r116, %r115, %r112;
	xor.b32  	%r172, %r116, %r173;
	st.local.v2.u32 	[%rd1+16], {%r173, %r172};
	add.s32 	%r171, %r165, 362437;
	st.local.v2.u32 	[%rd1], {%r171, %r169};
	add.s32 	%r117, %r172, %r171;
	cvt.rn.f32.u32 	%f7, %r117;
	fma.rn.f32 	%f8, %f7, 0f2F800000, 0f2F000000;
	add.f32 	%f9, %f8, %f8;
	cvt.rzi.s32.f32 	%r118, %f9;
	mul.wide.s32 	%rd23, %r118, 8;
	add.s64 	%rd24, %rd3, %rd23;
	ld.local.v2.u32 	{%r119, %r120}, [%rd24];
	add.s32 	%r39, %r119, %r57;
	add.s32 	%r40, %r120, %r58;
	or.b32  	%r123, %r39, %r40;
	setp.ge.s32 	%p13, %r39, %r56;
	setp.lt.s32 	%p14, %r123, 0;
	setp.ge.s32 	%p15, %r40, %r59;
	or.pred  	%p16, %p13, %p15;
	or.pred  	%p17, %p16, %p14;
	@%p17 bra 	$L__BB0_9;
	mad.lo.s32 	%r124, %r40, %r56, %r39;
	mul.wide.s32 	%rd25, %r124, 4;
	add.s64 	%rd6, %rd2, %rd25;
	ld.global.u32 	%r125, [%rd6];
	setp.ne.s32 	%p18, %r125, 1;
	@%p18 bra 	$L__BB0_9;
	mov.b32 	%r126, 0;
	st.global.u32 	[%rd6], %r126;
	add.s32 	%r127, %r40, %r58;
	shr.u32 	%r128, %r127, 1;
	add.s32 	%r129, %r39, %r57;
	shr.u32 	%r130, %r129, 31;
	add.s32 	%r131, %r129, %r130;
	shr.s32 	%r132, %r131, 1;
	mad.lo.s32 	%r133, %r128, %r56, %r132;
	mul.wide.s32 	%rd26, %r133, 4;
	add.s64 	%rd27, %rd2, %rd26;
	st.global.u32 	[%rd27], %r126;
	{ // callseq 2, 0
	.param .b64 param0;
	st.param.b64 	[param0], %rd8;
	.param .b32 param1;
	st.param.b32 	[param1], %r59;
	.param .b32 param2;
	st.param.b32 	[param2], %r56;
	.param .b32 param3;
	st.param.b32 	[param3], %r39;
	.param .b32 param4;
	st.param.b32 	[param4], %r40;
	.param .b64 param5;
	st.param.b64 	[param5], %rd9;
	call.uni 
	_Z3dfsPiiiiiP17curandStateXORWOW, 
	(
	param0, 
	param1, 
	param2, 
	param3, 
	param4, 
	param5
	);
	} // callseq 2
	ld.local.v2.u32 	{%r171, %r169}, [%rd1];
	ld.local.v2.u32 	{%r168, %r167}, [%rd1+8];
	ld.local.v2.u32 	{%r173, %r172}, [%rd1+16];
$L__BB0_9:
	shr.u32 	%r134, %r169, 2;
	xor.b32  	%r135, %r134, %r169;
	st.local.v2.u32 	[%rd1+8], {%r167, %r173};
	shl.b32 	%r136, %r172, 4;
	shl.b32 	%r137, %r135, 1;
	xor.b32  	%r138, %r137, %r136;
	xor.b32  	%r139, %r138, %r135;
	xor.b32  	%r140, %r139, %r172;
	st.local.v2.u32 	[%rd1+16], {%r172, %r140};
	add.s32 	%r141, %r171, 362437;
	st.local.v2.u32 	[%rd1], {%r141, %r168};
	add.s32 	%r142, %r140, %r141;
	cvt.rn.f32.u32 	%f10, %r142;
	fma.rn.f32 	%f11, %f10, 0f2F800000, 0f2F000000;
	add.f32 	%f12, %f11, %f11;
	cvt.rzi.s32.f32 	%r143, %f12;
	mul.wide.s32 	%rd28, %r143, 8;
	add.s64 	%rd29, %rd3, %rd28;
	ld.local.v2.u32 	{%r144, %r145}, [%rd29];
	add.s32 	%r53, %r144, %r57;
	add.s32 	%r54, %r145, %r58;
	or.b32  	%r148, %r53, %r54;
	setp.ge.s32 	%p19, %r53, %r56;
	setp.lt.s32 	%p20, %r148, 0;
	setp.ge.s32 	%p21, %r54, %r59;
	or.pred  	%p22, %p19, %p21;
	or.pred  	%p23, %p22, %p20;
	@%p23 bra 	$L__BB0_12;
	mad.lo.s32 	%r149, %r54, %r56, %r53;
	mul.wide.s32 	%rd30, %r149, 4;
	add.s64 	%rd7, %rd2, %rd30;
	ld.global.u32 	%r150, [%rd7];
	setp.ne.s32 	%p24, %r150, 1;
	@%p24 bra 	$L__BB0_12;
	mov.b32 	%r151, 0;
	st.global.u32 	[%rd7], %r151;
	add.s32 	%r152, %r54, %r58;
	shr.u32 	%r153, %r152, 1;
	add.s32 	%r154, %r53, %r57;
	shr.u32 	%r155, %r154, 31;
	add.s32 	%r156, %r154, %r155;
	shr.s32 	%r157, %r156, 1;
	mad.lo.s32 	%r158, %r153, %r56, %r157;
	mul.wide.s32 	%rd31, %r158, 4;
	add.s64 	%rd32, %rd2, %rd31;
	st.global.u32 	[%rd32], %r151;
	{ // callseq 3, 0
	.param .b64 param0;
	st.param.b64 	[param0], %rd8;
	.param .b32 param1;
	st.param.b32 	[param1], %r59;
	.param .b32 param2;
	st.param.b32 	[param2], %r56;
	.param .b32 param3;
	st.param.b32 	[param3], %r53;
	.param .b32 param4;
	st.param.b32 	[param4], %r54;
	.param .b64 param5;
	st.param.b64 	[param5], %rd9;
	call.uni 
	_Z3dfsPiiiiiP17curandStateXORWOW, 
	(
	param0, 
	param1, 
	param2, 
	param3, 
	param4, 
	param5
	);
	} // callseq 3
$L__BB0_12:
	ret;

}
	// .globl	_Z19epsilonGreedyKernelPfiff
.visible .entry _Z19epsilonGreedyKernelPfiff(
	.param .u64 .ptr .align 1 _Z19epsilonGreedyKernelPfiff_param_0,
	.param .u32 _Z19epsilonGreedyKernelPfiff_param_1,
	.param .f32 _Z19epsilonGreedyKernelPfiff_param_2,
	.param .f32 _Z19epsilonGreedyKernelPfiff_param_3
)
{
	.reg .pred 	%p<5>;
	.reg .b32 	%r<12>;
	.reg .b32 	%f<42>;
	.reg .b64 	%rd<5>;

	ld.param.u64 	%rd1, [_Z19epsilonGreedyKernelPfiff_param_0];
	ld.param.u32 	%r2, [_Z19epsilonGreedyKernelPfiff_param_1];
	ld.param.f32 	%f1, [_Z19epsilonGreedyKernelPfiff_param_2];
	ld.param.f32 	%f2, [_Z19epsilonGreedyKernelPfiff_param_3];
	mov.u32 	%r3, %ctaid.x;
	mov.u32 	%r4, %ntid.x;
	mov.u32 	%r5, %tid.x;
	mad.lo.s32 	%r1, %r3, %r4, %r5;
	setp.ge.s32 	%p1, %r1, %r2;
	@%p1 bra 	$L__BB1_2;
	cvta.to.global.u64 	%rd2, %rd1;
	cvt.rn.f32.s32 	%f3, %r1;
	cvt.rn.f32.s32 	%f4, %r2;
	div.rn.f32 	%f5, %f3, %f4;
	div.rn.f32 	%f6, %f2, %f1;
	setp.lt.f32 	%p2, %f6, 0f00800000;
	mul.f32 	%f7, %f6, 0f4B000000;
	selp.f32 	%f8, %f7, %f6, %p2;
	selp.f32 	%f9, 0fC1B80000, 0f00000000, %p2;
	mov.b32 	%r6, %f8;
	add.s32 	%r7, %r6, -1059760811;
	and.b32  	%r8, %r7, -8388608;
	sub.s32 	%r9, %r6, %r8;
	mov.b32 	%f10, %r9;
	cvt.rn.f32.s32 	%f11, %r8;
	fma.rn.f32 	%f12, %f11, 0f34000000, %f9;
	add.f32 	%f13, %f10, 0fBF800000;
	fma.rn.f32 	%f14, %f13, 0fBE055027, 0f3E1039F6;
	fma.rn.f32 	%f15, %f14, %f13, 0fBDF8CDCC;
	fma.rn.f32 	%f16, %f15, %f13, 0f3E0F2955;
	fma.rn.f32 	%f17, %f16, %f13, 0fBE2AD8B9;
	fma.rn.f32 	%f18, %f17, %f13, 0f3E4CED0B;
	fma.rn.f32 	%f19, %f18, %f13, 0fBE7FFF22;
	fma.rn.f32 	%f20, %f19, %f13, 0f3EAAAA78;
	fma.rn.f32 	%f21, %f20, %f13, 0fBF000000;
	mul.f32 	%f22, %f13, %f21;
	fma.rn.f32 	%f23, %f22, %f13, %f13;
	fma.rn.f32 	%f24, %f12, 0f3F317218, %f23;
	setp.gt.u32 	%p3, %r6, 2139095039;
	fma.rn.f32 	%f25, %f8, 0f7F800000, 0f7F800000;
	selp.f32 	%f26, %f25, %f24, %p3;
	setp.eq.f32 	%p4, %f8, 0f00000000;
	selp.f32 	%f27, 0fFF800000, %f26, %p4;
	mul.f32 	%f28, %f5, %f27;
	fma.rn.f32 	%f29, %f28, 0f3BBB989D, 0f3F000000;
	cvt.sat.f32.f32 	%f30, %f29;
	mov.f32 	%f31, 0f4B400001;
	mov.f32 	%f32, 0f437C0000;
	fma.rm.f32 	%f33, %f30, %f32, %f31;
	add.f32 	%f34, %f33, 0fCB40007F;
	neg.f32 	%f35, %f34;
	fma.rn.f32 	%f36, %f28, 0f3FB8AA3B, %f35;
	fma.rn.f32 	%f37, %f28, 0f32A57060, %f36;
	mov.b32 	%r10, %f33;
	shl.b32 	%r11, %r10, 23;
	mov.b32 	%f38, %r11;
	ex2.approx.ftz.f32 	%f39, %f37;
	mul.f32 	%f40, %f39, %f38;
	mul.f32 	%f41, %f1, %f40;
	mul.wide.s32 	%rd3, %r1, 4;
	add.s64 	%rd4, %rd2, %rd3;
	st.global.f32 	[%rd4], %f41;
$L__BB1_2:
	ret;

}
	// .globl	_Z17randomArrayKernelPiiiy
.visible .entry _Z17randomArrayKernelPiiiy(
	.param .u64 .ptr .align 1 _Z17randomArrayKernelPiiiy_param_0,
	.param .u32 _Z17randomArrayKernelPiiiy_param_1,
	.param .u32 _Z17randomArrayKernelPiiiy_param_2,
	.param .u64 _Z17randomArrayKernelPiiiy_param_3
)
{
	.local .align 8 .b8 	__local_depot2[48];
	.reg .b64 	%SP;
	.reg .b64 	%SPL;
	.reg .pred 	%p<71>;
	.reg .b32 	%r<1233>;
	.reg .b32 	%f<3>;
	.reg .b64 	%rd<36>;
	.reg .b64 	%fd<2>;

	mov.u64 	%SPL, __local_depot2;
	cvta.local.u64 	%SP, %SPL;
	ld.param.u32 	%r555, [_Z17randomArrayKernelPiiiy_param_2];
	ld.param.u64 	%rd13, [_Z17randomArrayKernelPiiiy_param_3];
	add.u64 	%rd14, %SP, 0;
	add.u64 	%rd1, %SPL, 0;
	mov.u32 	%r556, %ctaid.x;
	mov.u32 	%r557, %ntid.x;
	mov.u32 	%r558, %tid.x;
	mad.lo.s32 	%r1, %r556, %r557, %r558;
	mov.u32 	%r559, %ctaid.y;
	mov.u32 	%r560, %ntid.y;
	mov.u32 	%r561, %tid.y;
	mad.lo.s32 	%r2, %r559, %r560, %r561;
	mad.lo.s32 	%r562, %r555, %r2, %r1;
	cvt.s64.s32 	%rd2, %r562;
	cvt.u32.u64 	%r563, %rd13;
	xor.b32  	%r564, %r563, -1429050551;
	mul.lo.s32 	%r565, %r564, 1099087573;
	{ .reg .b32 tmp; mov.b64 {tmp, %r566}, %rd13; }
	xor.b32  	%r567, %r566, -136515619;
	mul.lo.s32 	%r568, %r567, -1703105765;
	add.s32 	%r569, %r565, %r568;
	add.s32 	%r3, %r569, 6615241;
	add.s32 	%r963, %r565, 123456789;
	st.local.v2.u32 	[%rd1], {%r3, %r963};
	xor.b32  	%r962, %r565, 362436069;
	add.s32 	%r961, %r568, 521288629;
	st.local.v2.u32 	[%rd1+8], {%r962, %r961};
	xor.b32  	%r960, %r568, 88675123;
	add.s32 	%r959, %r565, 5783321;
	st.local.v2.u32 	[%rd1+16], {%r960, %r959};
	setp.eq.s32 	%p1, %r562, 0;
	@%p1 bra 	$L__BB2_115;
	mov.b32 	%r946, 0;
	mov.u64 	%rd35, %rd2;
$L__BB2_2:
	mov.u64 	%rd3, %rd35;
	and.b64  	%rd4, %rd3, 3;
	setp.eq.s64 	%p2, %rd4, 0;
	@%p2 bra 	$L__BB2_114;
	mul.wide.u32 	%rd15, %r946, 3200;
	mov.u64 	%rd16, precalc_xorwow_matrix;
	add.s64 	%rd5, %rd16, %rd15;
	mov.b32 	%r959, 0;
	mov.u32 	%r960, %r959;
	mov.u32 	%r961, %r959;
	mov.u32 	%r962, %r959;
	mov.u32 	%r963, %r959;
	mov.u32 	%r952, %r959;
$L__BB2_4:
	mul.wide.u32 	%rd17, %r952, 4;
	add.s64 	%rd18, %rd1, %rd17;
	ld.local.u32 	%r21, [%rd18+4];
	shl.b32 	%r22, %r952, 5;
	mov.b32 	%r958, 0;
$L__BB2_5:
	.pragma "nounroll";
	shr.u32 	%r573, %r21, %r958;
	and.b32  	%r574, %r573, 1;
	setp.eq.b32 	%p3, %r574, 1;
	not.pred 	%p4, %p3;
	add.s32 	%r575, %r22, %r958;
	mul.lo.s32 	%r576, %r575, 5;
	mul.wide.u32 	%rd19, %r576, 4;
	add.s64 	%rd6, %rd5, %rd19;
	@%p4 bra 	$L__BB2_7;
	ld.global.u32 	%r577, [%rd6];
	xor.b32  	%r963, %r963, %r577;
	ld.global.u32 	%r578, [%rd6+4];
	xor.b32  	%r962, %r962, %r578;
	ld.global.u32 	%r579, [%rd6+8];
	xor.b32  	%r961, %r961, %r579;
	ld.global.u32 	%r580, [%rd6+12];
	xor.b32  	%r960, %r960, %r580;
	ld.global.u32 	%r581, [%rd6+16];
	xor.b32  	%r959, %r959, %r581;
$L__BB2_7:
	and.b32  	%r583, %r573, 2;
	setp.eq.s32 	%p5, %r583, 0;
	@%p5 bra 	$L__BB2_9;
	ld.global.u32 	%r584, [%rd6+20];
	xor.b32  	%r963, %r963, %r584;
	ld.global.u32 	%r585, [%rd6+24];
	xor.b32  	%r962, %r962, %r585;
	ld.global.u32 	%r586, [%rd6+28];
	xor.b32  	%r961, %r961, %r586;
	ld.global.u32 	%r587, [%rd6+32];
	xor.b32  	%r960, %r960, %r587;
	ld.global.u32 	%r588, [%rd6+36];
	xor.b32  	%r959, %r959, %r588;
$L__BB2_9:
	and.b32  	%r590, %r573, 4;
	setp.eq.s32 	%p6, %r590, 0;
	@%p6 bra 	$L__BB2_11;
	ld.global.u32 	%r591, [%rd6+40];
	xor.b32  	%r963, %r963, %r591;
	ld.global.u32 	%r592, [%rd6+44];
	xor.b32  	%r962, %r962, %r592;
	ld.global.u32 	%r593, [%rd6+48];
	xor.b32  	%r961, %r961, %r593;
	ld.global.u32 	%r594, [%rd6+52];
	xor.b32  	%r960, %r960, %r594;
	ld.global.u32 	%r595, [%rd6+56];
	xor.b32  	%r959, %r959, %r595;
$L__BB2_11:
	and.b32  	%r597, %r573, 8;
	setp.eq.s32 	%p7, %r597, 0;
	@%p7 bra 	$L__BB2_13;
	ld.global.u32 	%r598, [%rd6+60];
	xor.b32  	%r963, %r963, %r598;
	ld.global.u32 	%r599, [%rd6+64];
	xor.b32  	%r962, %r962, %r599;
	ld.global.u32 	%r600, [%rd6+68];
	xor.b32  	%r961, %r961, %r600;
	ld.global.u32 	%r601, [%rd6+72];
	xor.b32  	%r960, %r960, %r601;
	ld.global.u32 	%r602, [%rd6+76];
	xor.b32  	%r959, %r959, %r602;
$L__BB2_13:
	and.b32  	%r604, %r573, 16;
	setp.eq.s32 	%p8, %r604, 0;
	@%p8 bra 	$L__BB2_15;
	ld.global.u32 	%r605, [%rd6+80];
	xor.b32  	%r963, %r963, %r605;
	ld.global.u32 	%r606, [%rd6+84];
	xor.b32  	%r962, %r962, %r606;
	ld.global.u32 	%r607, [%rd6+88];
	xor.b32  	%r961, %r961, %r607;
	ld.global.u32 	%r608, [%rd6+92];
	xor.b32  	%r960, %r960, %r608;
	ld.global.u32 	%r609, [%rd6+96];
	xor.b32  	%r959, %r959, %r609;
$L__BB2_15:
	and.b32  	%r611, %r573, 32;
	setp.eq.s32 	%p9, %r611, 0;
	@%p9 bra 	$L__BB2_17;
	ld.global.u32 	%r612, [%rd6+100];
	xor.b32  	%r963, %r963, %r612;
	ld.global.u32 	%r613, [%rd6+104];
	xor.b32  	%r962, %r962, %r613;
	ld.global.u32 	%r614, [%rd6+108];
	xor.b32  	%r961, %r961, %r614;
	ld.global.u32 	%r615, [%rd6+112];
	xor.b32  	%r960, %r960, %r615;
	ld.global.u32 	%r616, [%rd6+116];
	xor.b32  	%r959, %r959, %r616;
$L__BB2_17:
	and.b32  	%r618, %r573, 64;
	setp.eq.s32 	%p10, %r618, 0;
	@%p10 bra 	$L__BB2_19;
	ld.global.u32 	%r619, [%rd6+120];
	xor.b32  	%r963, %r963, %r619;
	ld.global.u32 	%r620, [%rd6+124];
	xor.b32  	%r962, %r962, %r620;
	ld.global.u32 	%r621, [%rd6+128];
	xor.b32  	%r961, %r961, %r621;
	ld.global.u32 	%r622, [%rd6+132];
	xor.b32  	%r960, %r960, %r622;
	ld.global.u32 	%r623, [%rd6+136];
	xor.b32  	%r959, %r959, %r623;
$L__BB2_19:
	and.b32  	%r625, %r573, 128;
	setp.eq.s32 	%p11, %r625, 0;
	@%p11 bra 	$L__BB2_21;
	ld.global.u32 	%r626, [%rd6+140];
	xor.b32  	%r963, %r963, %r626;
	ld.global.u32 	%r627, [%rd6+144];
	xor.b32  	%r962, %r962, %r627;
	ld.global.u32 	%r628, [%rd6+148];
	xor.b32  	%r961, %r961, %r628;
	ld.global.u32 	%r629, [%rd6+152];
	xor.b32  	%r960, %r960, %r629;
	ld.global.u32 	%r630, [%rd6+156];
	xor.b32  	%r959, %r959, %r630;
$L__BB2_21:
	and.b32  	%r632, %r573, 256;
	setp.eq.s32 	%p12, %r632, 0;
	@%p12 bra 	$L__BB2_23;
	ld.global.u32 	%r633, [%rd6+160];
	xor.b32  	%r963, %r963, %r633;
	ld.global.u32 	%r634, [%rd6+164];
	xor.b32  	%r962, %r962, %r634;
	ld.global.u32 	%r635, [%rd6+168];
	xor.b32  	%r961, %r961, %r635;
	ld.global.u32 	%r636, [%rd6+172];
	xor.b32  	%r960, %r960, %r636;
	ld.global.u32 	%r637, [%rd6+176];
	xor.b32  	%r959, %r959, %r637;
$L__BB2_23:
	and.b32  	%r639, %r573, 512;
	setp.eq.s32 	%p13, %r639, 0;
	@%p13 bra 	$L__BB2_25;
	ld.global.u32 	%r640, [%rd6+180];
	xor.b32  	%r963, %r963, %r640;
	ld.global.u32 	%r641, [%rd6+184];
	xor.b32  	%r962, %r962, %r641;
	ld.global.u32 	%r642, [%rd6+188];
	xor.b32  	%r961, %r961, %r642;
	ld.global.u32 	%r643, [%rd6+192];
	xor.b32  	%r960, %r960, %r643;
	ld.global.u32 	%r644, [%rd6+196];
	xor.b32  	%r959, %r959, %r644;
$L__BB2_25:
	and.b32  	%r646, %r573, 1024;
	setp.eq.s32 	%p14, %r646, 0;
	@%p14 bra 	$L__BB2_27;
	ld.global.u32 	%r647, [%rd6+200];
	xor.b32  	%r963, %r963, %r647;
	ld.global.u32 	%r648, [%rd6+204];
	xor.b32  	%r962, %r962, %r648;
	ld.global.u32 	%r649, [%rd6+208];
	xor.b32  	%r961, %r961, %r649;
	ld.global.u32 	%r650, [%rd6+212];
	xor.b32  	%r960, %r960, %r650;
	ld.global.u32 	%r651, [%rd6+216];
	xor.b32  	%r959, %r959, %r651;
$L__BB2_27:
	and.b32  	%r653, %r573, 2048;
	setp.eq.s32 	%p15, %r653, 0;
	@%p15 bra 	$L__BB2_29;
	ld.global.u32 	%r654, [%rd6+220];
	xor.b32  	%r963, %r963, %r654;
	ld.global.u32 	%r655, [%rd6+224];
	xor.b32  	%r962, %r962, %r655;
	ld.global.u32 	%r656, [%rd6+228];
	xor.b32  	%r961, %r961, %r656;
	ld.global.u32 	%r657, [%rd6+232];
	xor.b32  	%r960, %r960, %r657;
	ld.global.u32 	%r658, [%rd6+236];
	xor.b32  	%r959, %r959, %r658;
$L__BB2_29:
	and.b32  	%r660, %r573, 4096;
	setp.eq.s32 	%p16, %r660, 0;
	@%p16 bra 	$L__BB2_31;
	ld.global.u32 	%r661, [%rd6+240];
	xor.b32  	%r963, %r963, %r661;
	ld.global.u32 	%r662, [%rd6+244];
	xor.b32  	%r962, %r962, %r662;
	ld.global.u32 	%r663, [%rd6+248];
	xor.b32  	%r961, %r961, %r663;
	ld.global.u32 	%r664, [%rd6+252];
	xor.b32  	%r960, %r960, %r664;
	ld.global.u32 	%r665, [%rd6+256];
	xor.b32  	%r959, %r959, %r665;
$L__BB2_31:
	and.b32  	%r667, %r573, 8192;
	setp.eq.s32 	%p17, %r667, 0;
	@%p17 bra 	$L__BB2_33;
	ld.global.u32 	%r668, [%rd6+260];
	xor.b32  	%r963, %r963, %r668;
	ld.global.u32 	%r669, [%rd6+264];
	xor.b32  	%r962, %r962, %r669;
	ld.global.u32 	%r670, [%rd6+268];
	xor.b32  	%r961, %r961, %r670;
	ld.global.u32 	%r671, [%rd6+272];
	xor.b32  	%r960, %r960, %r671;
	ld.global.u32 	%r672, [%rd6+276];
	xor.b32  	%r959, %r959, %r672;
$L__BB2_33:
	and.b32  	%r674, %r573, 16384;
	setp.eq.s32 	%p18, %r674, 0;
	@%p18 bra 	$L__BB2_35;
	ld.global.u32 	%r675, [%rd6+280];
	xor.b32  	%r963, %r963, %r675;
	ld.global.u32 	%r676, [%rd6+284];
	xor.b32  	%r962, %r962, %r676;
	ld.global.u32 	%r677, [%rd6+288];
	xor.b32  	%r961, %r961, %r677;
	ld.global.u32 	%r678, [%rd6+292];
	xor.b32  	%r960, %r960, %r678;
	ld.global.u32 	%r679, [%rd6+296];
	xor.b32  	%r959, %r959, %r679;
$L__BB2_35:
	and.b32  	%r681, %r573, 32768;
	setp.eq.s32 	%p19, %r681, 0;
	@%p19 bra 	$L__BB2_37;
	ld.global.u32 	%r682, [%rd6+300];
	xor.b32  	%r963, %r963, %r682;
	ld.global.u32 	%r683, [%rd6+304];
	xor.b32  	%r962, %r962, %r683;
	ld.global.u32 	%r684, [%rd6+308];
	xor.b32  	%r961, %r961, %r684;
	ld.global.u32 	%r685, [%rd6+312];
	xor.b32  	%r960, %r960, %r685;
	ld.global.u32 	%r686, [%rd6+316];
	xor.b32  	%r959, %r959, %r686;
$L__BB2_37:
	add.s32 	%r958, %r958, 16;
	setp.ne.s32 	%p20, %r958, 32;
	@%p20 bra 	$L__BB2_5;
	mad.lo.s32 	%r687, %r952, -31, %r22;
	add.s32 	%r952, %r687, 1;
	setp.ne.s32 	%p21, %r952, 5;
	@%p21 bra 	$L__BB2_4;
	st.local.u32 	[%rd1+4], %r963;
	st.local.v2.u32 	[%rd1+8], {%r962, %r961};
	st.local.v2.u32 	[%rd1+16], {%r960, %r959};
	setp.eq.s64 	%p22, %rd4, 1;
	@%p22 bra 	$L__BB2_114;
	mov.b32 	%r959, 0;
	mov.u32 	%r960, %r959;
	mov.u32 	%r961, %r959;
	mov.u32 	%r962, %r959;
	mov.u32 	%r963, %r959;
	mov.u32 	%r1044, %r959;
$L__BB2_41:
	mul.wide.u32 	%rd20, %r1044, 4;
	add.s64 	%rd21, %rd1, %rd20;
	ld.local.u32 	%r197, [%rd21+4];
	shl.b32 	%r198, %r1044, 5;
	mov.b32 	%r1050, 0;
$L__BB2_42:
	.pragma "nounroll";
	shr.u32 	%r690, %r197, %r1050;
	and.b32  	%r691, %r690, 1;
	setp.eq.b32 	%p23, %r691, 1;
	not.pred 	%p24, %p23;
	add.s32 	%r692, %r198, %r1050;
	mul.lo.s32 	%r693, %r692, 5;
	mul.wide.u32 	%rd22, %r693, 4;
	add.s64 	%rd7, %rd5, %rd22;
	@%p24 bra 	$L__BB2_44;
	ld.global.u32 	%r694, [%rd7];
	xor.b32  	%r963, %r963, %r694;
	ld.global.u32 	%r695, [%rd7+4];
	xor.b32  	%r962, %r962, %r695;
	ld.global.u32 	%r696, [%rd7+8];
	xor.b32  	%r961, %r961, %r696;
	ld.global.u32 	%r697, [%rd7+12];
	xor.b32  	%r960, %r960, %r697;
	ld.global.u32 	%r698, [%rd7+16];
	xor.b32  	%r959, %r959, %r698;
$L__BB2_44:
	and.b32  	%r700, %r690, 2;
	setp.eq.s32 	%p25, %r700, 0;
	@%p25 bra 	$L__BB2_46;
	ld.global.u32 	%r701, [%rd7+20];
	xor.b32  	%r963, %r963, %r701;
	ld.global.u32 	%r702, [%rd7+24];
	xor.b32  	%r962, %r962, %r702;
	ld.global.u32 	%r703, [%rd7+28];
	xor.b32  	%r961, %r961, %r703;
	ld.global.u32 	%r704, [%rd7+32];
	xor.b32  	%r960, %r960, %r704;
	ld.global.u32 	%r705, [%rd7+36];
	xor.b32  	%r959, %r959, %r705;
$L__BB2_46:
	and.b32  	%r707, %r690, 4;
	setp.eq.s32 	%p26, %r707, 0;
	@%p26 bra 	$L__BB2_48;
	ld.global.u32 	%r708, [%rd7+40];
	xor.b32  	%r963, %r963, %r708;
	ld.global.u32 	%r709, [%rd7+44];
	xor.b32  	%r962, %r962, %r709;
	ld.global.u32 	%r710, [%rd7+48];
	xor.b32  	%r961, %r961, %r710;
	ld.global.u32 	%r711, [%rd7+52];
	xor.b32  	%r960, %r960, %r711;
	ld.global.u32 	%r712, [%rd7+56];
	xor.b32  	%r959, %r959, %r712;
$L__BB2_48:
	and.b32  	%r714, %r690, 8;
	setp.eq.s32 	%p27, %r714, 0;
	@%p27 bra 	$L__BB2_50;
	ld.global.u32 	%r715, [%rd7+60];
	xor.b32  	%r963, %r963, %r715;
	ld.global.u32 	%r716, [%rd7+64];
	xor.b32  	%r962, %r962, %r716;
	ld.global.u32 	%r717, [%rd7+68];
	xor.b32  	%r961, %r961, %r717;
	ld.global.u32 	%r718, [%rd7+72];
	xor.b32  	%r960, %r960, %r718;
	ld.global.u32 	%r719, [%rd7+76];
	xor.b32  	%r959, %r959, %r719;
$L__BB2_50:
	and.b32  	%r721, %r690, 16;
	setp.eq.s32 	%p28, %r721, 0;
	@%p28 bra 	$L__BB2_52;
	ld.global.u32 	%r722, [%rd7+80];
	xor.b32  	%r963, %r963, %r722;
	ld.global.u32 	%r723, [%rd7+84];
	xor.b32  	%r962, %r962, %r723;
	ld.global.u32 	%r724, [%rd7+88];
	xor.b32  	%r961, %r961, %r724;
	ld.global.u32 	%r725, [%rd7+92];
	xor.b32  	%r960, %r960, %r725;
	ld.global.u32 	%r726, [%rd7+96];
	xor.b32  	%r959, %r959, %r726;
$L__BB2_52:
	and.b32  	%r728, %r690, 32;
	setp.eq.s32 	%p29, %r728, 0;
	@%p29 bra 	$L__BB2_54;
	ld.global.u32 	%r729, [%rd7+100];
	xor.b32  	%r963, %r963, %r729;
	ld.global.u32 	%r730, [%rd7+104];
	xor.b32  	%r962, %r962, %r730;
	ld.global.u32 	%r731, [%rd7+108];
	xor.b32  	%r961, %r961, %r731;
	ld.global.u32 	%r732, [%rd7+112];
	xor.b32  	%r960, %r960, %r732;
	ld.global.u32 	%r733, [%rd7+116];
	xor.b32  	%r959, %r959, %r733;
$L__BB2_54:
	and.b32  	%r735, %r690, 64;
	setp.eq.s32 	%p30, %r735, 0;
	@%p30 bra 	$L__BB2_56;
	ld.global.u32 	%r736, [%rd7+120];
	xor.b32  	%r963, %r963, %r736;
	ld.global.u32 	%r737, [%rd7+124];
	xor.b32  	%r962, %r962, %r737;
	ld.global.u32 	%r738, [%rd7+128];
	xor.b32  	%r961, %r961, %r738;
	ld.global.u32 	%r739, [%rd7+132];
	xor.b32  	%r960, %r960, %r739;
	ld.global.u32 	%r740, [%rd7+136];
	xor.b32  	%r959, %r959, %r740;
$L__BB2_56:
	and.b32  	%r742, %r690, 128;
	setp.eq.s32 	%p31, %r742, 0;
	@%p31 bra 	$L__BB2_58;
	ld.global.u32 	%r743, [%rd7+140];
	xor.b32  	%r963, %r963, %r743;
	ld.global.u32 	%r744, [%rd7+144];
	xor.b32  	%r962, %r962, %r744;
	ld.global.u32 	%r745, [%rd7+148];
	xor.b32  	%r961, %r961, %r745;
	ld.global.u32 	%r746, [%rd7+152];
	xor.b32  	%r960, %r960, %r746;
	ld.global.u32 	%r747, [%rd7+156];
	xor.b32  	%r959, %r959, %r747;
$L__BB2_58:
	and.b32  	%r749, %r690, 256;
	setp.eq.s32 	%p32, %r749, 0;
	@%p32 bra 	$L__BB2_60;
	ld.global.u32 	%r750, [%rd7+160];
	xor.b32  	%r963, %r963, %r750;
	ld.global.u32 	%r751, [%rd7+164];
	xor.b32  	%r962, %r962, %r751;
	ld.global.u32 	%r752, [%rd7+168];
	xor.b32  	%r961, %r961, %r752;
	ld.global.u32 	%r753, [%rd7+172];
	xor.b32  	%r960, %r960, %r753;
	ld.global.u32 	%r754, [%rd7+176];
	xor.b32  	%r959, %r959, %r754;
$L__BB2_60:
	and.b32  	%r756, %r690, 512;
	setp.eq.s32 	%p33, %r756, 0;
	@%p33 bra 	$L__BB2_62;
	ld.global.u32 	%r757, [%rd7+180];
	xor.b32  	%r963, %r963, %r757;
	ld.global.u32 	%r758, [%rd7+184];
	xor.b32  	%r962, %r962, %r758;
	ld.global.u32 	%r759, [%rd7+188];
	xor.b32  	%r961, %r961, %r759;
	ld.global.u32 	%r760, [%rd7+192];
	xor.b32  	%r960, %r960, %r760;
	ld.global.u32 	%r761, [%rd7+196];
	xor.b32  	%r959, %r959, %r761;
$L__BB2_62:
	and.b32  	%r763, %r690, 1024;
	setp.eq.s32 	%p34, %r763, 0;
	@%p34 bra 	$L__BB2_64;
	ld.global.u32 	%r764, [%rd7+200];
	xor.b32  	%r963, %r963, %r764;
	ld.global.u32 	%r765, [%rd7+204];
	xor.b32  	%r962, %r962, %r765;
	ld.global.u32 	%r766, [%rd7+208];
	xor.b32  	%r961, %r961, %r766;
	ld.global.u32 	%r767, [%rd7+212];
	xor.b32  	%r960, %r960, %r767;
	ld.global.u32 	%r768, [%rd7+216];
	xor.b32  	%r959, %r959, %r768;
$L__BB2_64:
	and.b32  	%r770, %r690, 2048;
	setp.eq.s32 	%p35, %r770, 0;
	@%p35 bra 	$L__BB2_66;
	ld.global.u32 	%r771, [%rd7+220];
	xor.b32  	%r963, %r963, %r771;
	ld.global.u32 	%r772, [%rd7+224];
	xor.b32  	%r962, %r962, %r772;
	ld.global.u32 	%r773, [%rd7+228];
	xor.b32  	%r961, %r961, %r773;
	ld.global.u32 	%r774, [%rd7+232];
	xor.b32  	%r960, %r960, %r774;
	ld.global.u32 	%r775, [%rd7+236];
	xor.b32  	%r959, %r959, %r775;
$L__BB2_66:
	and.b32  	%r777, %r690, 4096;
	setp.eq.s32 	%p36, %r777, 0;
	@%p36 bra 	$L__BB2_68;
	ld.global.u32 	%r778, [%rd7+240];
	xor.b32  	%r963, %r963, %r778;
	ld.global.u32 	%r779, [%rd7+244];
	xor.b32  	%r962, %r962, %r779;
	ld.global.u32 	%r780, [%rd7+248];
	xor.b32  	%r961, %r961, %r780;
	ld.global.u32 	%r781, [%rd7+252];
	xor.b32  	%r960, %r960, %r781;
	ld.global.u32 	%r782, [%rd7+256];
	xor.b32  	%r959, %r959, %r782;
$L__BB2_68:
	and.b32  	%r784, %r690, 8192;
	setp.eq.s32 	%p37, %r784, 0;
	@%p37 bra 	$L__BB2_70;
	ld.global.u32 	%r785, [%rd7+260];
	xor.b32  	%r963, %r963, %r785;
	ld.global.u32 	%r786, [%rd7+264];
	xor.b32  	%r962, %r962, %r786;
	ld.global.u32 	%r787, [%rd7+268];
	xor.b32  	%r961, %r961, %r787;
	ld.global.u32 	%r788, [%rd7+272];
	xor.b32  	%r960, %r960, %r788;
	ld.global.u32 	%r789, [%rd7+276];
	xor.b32  	%r959, %r959, %r789;
$L__BB2_70:
	and.b32  	%r791, %r690, 16384;
	setp.eq.s32 	%p38, %r791, 0;
	@%p38 bra 	$L__BB2_72;
	ld.global.u32 	%r792, [%rd7+280];
	xor.b32  	%r963, %r963, %r792;
	ld.global.u32 	%r793, [%rd7+284];
	xor.b32  	%r962, %r962, %r793;
	ld.global.u32 	%r794, [%rd7+288];
	xor.b32  	%r961, %r961, %r794;
	ld.global.u32 	%r795, [%rd7+292];
	xor.b32  	%r960, %r960, %r795;
	ld.global.u32 	%r796, [%rd7+296];
	xor.b32  	%r959, %r959, %r796;
$L__BB2_72:
	and.b32  	%r798, %r690, 32768;
	setp.eq.s32 	%p39, %r798, 0;
	@%p39 bra 	$L__BB2_74;
	ld.global.u32 	%r799, [%rd7+300];
	xor.b32  	%r963, %r963, %r799;
	ld.global.u32 	%r800, [%rd7+304];
	xor.b32  	%r962, %r962, %r800;
	ld.global.u32 	%r801, [%rd7+308];
	xor.b32  	%r961, %r961, %r801;
	ld.global.u32 	%r802, [%rd7+312];
	xor.b32  	%r960, %r960, %r802;
	ld.global.u32 	%r803, [%rd7+316];
	xor.b32  	%r959, %r959, %r803;
$L__BB2_74:
	add.s32 	%r1050, %r1050, 16;
	setp.ne.s32 	%p40, %r1050, 32;
	@%p40 bra 	$L__BB2_42;
	mad.lo.s32 	%r804, %r1044, -31, %r198;
	add.s32 	%r1044, %r804, 1;
	setp.ne.s32 	%p41, %r1044, 5;
	@%p41 bra 	$L__BB2_41;
	st.local.u32 	[%rd1+4], %r963;
	st.local.v2.u32 	[%rd1+8], {%r962, %r961};
	st.local.v2.u32 	[%rd1+16], {%r960, %r959};
	setp.ne.s64 	%p42, %rd4, 3;
	@%p42 bra 	$L__BB2_114;
	mov.b32 	%r959, 0;
	mov.u32 	%r960, %r959;
	mov.u32 	%r961, %r959;
	mov.u32 	%r962, %r959;
	mov.u32 	%r963, %r959;
	mov.u32 	%r1136, %r959;
$L__BB2_78:
	mul.wide.u32 	%rd23, %r1136, 4;
	add.s64 	%rd24, %rd1, %rd23;
	ld.local.u32 	%r373, [%rd24+4];
	shl.b32 	%r374, %r1136, 5;
	mov.b32 	%r1142, 0;
$L__BB2_79:
	.pragma "nounroll";
	shr.u32 	%r807, %r373, %r1142;
	and.b32  	%r808, %r807, 1;
	setp.eq.b32 	%p43, %r808, 1;
	not.pred 	%p44, %p43;
	add.s32 	%r809, %r374, %r1142;
	mul.lo.s32 	%r810, %r809, 5;
	mul.wide.u32 	%rd25, %r810, 4;
	add.s64 	%rd8, %rd5, %rd25;
	@%p44 bra 	$L__BB2_81;
	ld.global.u32 	%r811, [%rd8];
	xor.b32  	%r963, %r963, %r811;
	ld.global.u32 	%r812, [%rd8+4];
	xor.b32  	%r962, %r962, %r812;
	ld.global.u32 	%r813, [%rd8+8];
	xor.b32  	%r961, %r961, %r813;
	ld.global.u32 	%r814, [%rd8+12];
	xor.b32  	%r960, %r960, %r814;
	ld.global.u32 	%r815, [%rd8+16];
	xor.b32  	%r959, %r959, %r815;
$L__BB2_81:
	and.b32  	%r817, %r807, 2;
	setp.eq.s32 	%p45, %r817, 0;
	@%p45 bra 	$L__BB2_83;
	ld.global.u32 	%r818, [%rd8+20];
	xor.b32  	%r963, %r963, %r818;
	ld.global.u32 	%r819, [%rd8+24];
	xor.b32  	%r962, %r962, %r819;
	ld.global.u32 	%r820, [%rd8+28];
	xor.b32  	%r961, %r961, %r820;
	ld.global.u32 	%r821, [%rd8+32];
	xor.b32  	%r960, %r960, %r821;
	ld.global.u32 	%r822, [%rd8+36];
	xor.b32  	%r959, %r959, %r822;
$L__BB2_83:
	and.b32  	%r824, %r807, 4;
	setp.eq.s32 	%p46, %r824, 0;
	@%p46 bra 	$L__BB2_85;
	ld.global.u32 	%r825, [%rd8+40];
	xor.b32  	%r963, %r963, %r825;
	ld.global.u32 	%r826, [%rd8+44];
	xor.b32  	%r962, %r962, %r826;
	ld.global.u32 	%r827, [%rd8+48];
	xor.b32  	%r961, %r961, %r827;
	ld.global.u32 	%r828, [%rd8+52];
	xor.b32  	%r960, %r960, %r828;
	ld.global.u32 	%r829, [%rd8+56];
	xor.b32  	%r959, %r959, %r829;
$L__BB2_85:
	and.b32  	%r831, %r807, 8;
	setp.eq.s32 	%p47, %r831, 0;
	@%p47 bra 	$L__BB2_87;
	ld.global.u32 	%r832, [%rd8+60];
	xor.b32  	%r963, %r963, %r832;
	ld.global.u32 	%r833, [%rd8+64];
	xor.b32  	%r962, %r962, %r833;
	ld.global.u32 	%r834, [%rd8+68];
	xor.b32  	%r961, %r961, %r834;
	ld.global.u32 	%r835, [%rd8+72];
	xor.b32  	%r960, %r960, %r835;
	ld.global.u32 	%r836, [%rd8+76];
	xor.b32  	%r959, %r959, %r836;
$L__BB2_87:
	and.b32  	%r838, %r807, 16;
	setp.eq.s32 	%p48, %r838, 0;
	@%p48 bra 	$L__BB2_89;
	ld.global.u32 	%r839, [%rd8+80];
	xor.b32  	%r963, %r963, %r839;
	ld.global.u32 	%r840, [%rd8+84];
	xor.b32  	%r962, %r962, %r840;
	ld.global.u32 	%r841, [%rd8+88];
	xor.b32  	%r961, %r961, %r841;
	ld.global.u32 	%r842, [%rd8+92];
	xor.b32  	%r960, %r960, %r842;
	ld.global.u32 	%r843, [%rd8+96];
	xor.b32  	%r959, %r959, %r843;
$L__BB2_89:
	and.b32  	%r845, %r807, 32;
	setp.eq.s32 	%p49, %r845, 0;
	@%p49 bra 	$L__BB2_91;
	ld.global.u32 	%r846, [%rd8+100];
	xor.b32  	%r963, %r963, %r846;
	ld.global.u32 	%r847, [%rd8+104];
	xor.b32  	%r962, %r962, %r847;
	ld.global.u32 	%r848, [%rd8+108];
	xor.b32  	%r961, %r961, %r848;
	ld.global.u32 	%r849, [%rd8+112];
	xor.b32  	%r960, %r960, %r849;
	ld.global.u32 	%r850, [%rd8+116];
	xor.b32  	%r959, %r959, %r850;
$L__BB2_91:
	and.b32  	%r852, %r807, 64;
	setp.eq.s32 	%p50, %r852, 0;
	@%p50 bra 	$L__BB2_93;
	ld.global.u32 	%r853, [%rd8+120];
	xor.b32  	%r963, %r963, %r853;
	ld.global.u32 	%r854, [%rd8+124];
	xor.b32  	%r962, %r962, %r854;
	ld.global.u32 	%r855, [%rd8+128];
	xor.b32  	%r961, %r961, %r855;
	ld.global.u32 	%r856, [%rd8+132];
	xor.b32  	%r960, %r960, %r856;
	ld.global.u32 	%r857, [%rd8+136];
	xor.b32  	%r959, %r959, %r857;
$L__BB2_93:
	and.b32  	%r859, %r807, 128;
	setp.eq.s32 	%p51, %r859, 0;
	@%p51 bra 	$L__BB2_95;
	ld.global.u32 	%r860, [%rd8+140];
	xor.b32  	%r963, %r963, %r860;
	ld.global.u32 	%r861, [%rd8+144];
	xor.b32  	%r962, %r962, %r861;
	ld.global.u32 	%r862, [%rd8+148];
	xor.b32  	%r961, %r961, %r862;
	ld.global.u32 	%r863, [%rd8+152];
	xor.b32  	%r960, %r960, %r863;
	ld.global.u32 	%r864, [%rd8+156];
	xor.b32  	%r959, %r959, %r864;
$L__BB2_95:
	and.b32  	%r866, %r807, 256;
	setp.eq.s32 	%p52, %r866, 0;
	@%p52 bra 	$L__BB2_97;
	ld.global.u32 	%r867, [%rd8+160];
	xor.b32  	%r963, %r963, %r867;
	ld.global.u32 	%r868, [%rd8+164];
	xor.b32  	%r962, %r962, %r868;
	ld.global.u32 	%r869, [%rd8+168];
	xor.b32  	%r961, %r961, %r869;
	ld.global.u32 	%r870, [%rd8+172];
	xor.b32  	%r960, %r960, %r870;
	ld.global.u32 	%r871, [%rd8+176];
	xor.b32  	%r959, %r959, %r871;
$L__BB2_97:
	and.b32  	%r873, %r807, 512;
	setp.eq.s32 	%p53, %r873, 0;
	@%p53 bra 	$L__BB2_99;
	ld.global.u32 	%r874, [%rd8+180];
	xor.b32  	%r963, %r963, %r874;
	ld.global.u32 	%r875, [%rd8+184];
	xor.b32  	%r962, %r962, %r875;
	ld.global.u32 	%r876, [%rd8+188];
	xor.b32  	%r961, %r961, %r876;
	ld.global.u32 	%r877, [%rd8+192];
	xor.b32  	%r960, %r960, %r877;
	ld.global.u32 	%r878, [%rd8+196];
	xor.b32  	%r959, %r959, %r878;
$L__BB2_99:
	and.b32  	%r880, %r807, 1024;
	setp.eq.s32 	%p54, %r880, 0;
	@%p54 bra 	$L__BB2_101;
	ld.global.u32 	%r881, [%rd8+200];
	xor.b32  	%r963, %r963, %r881;
	ld.global.u32 	%r882, [%rd8+204];
	xor.b32  	%r962, %r962, %r882;
	ld.global.u32 	%r883, [%rd8+208];
	xor.b32  	%r961, %r961, %r883;
	ld.global.u32 	%r884, [%rd8+212];
	xor.b32  	%r960, %r960, %r884;
	ld.global.u32 	%r885, [%rd8+216];
	xor.b32  	%r959, %r959, %r885;
$L__BB2_101:
	and.b32  	%r887, %r807, 2048;
	setp.eq.s32 	%p55, %r887, 0;
	@%p55 bra 	$L__BB2_103;
	ld.global.u32 	%r888, [%rd8+220];
	xor.b32  	%r963, %r963, %r888;
	ld.global.u32 	%r889, [%rd8+224];
	xor.b32  	%r962, %r962, %r889;
	ld.global.u32 	%r890, [%rd8+228];
	xor.b32  	%r961, %r961, %r890;
	ld.global.u32 	%r891, [%rd8+232];
	xor.b32  	%r960, %r960, %r891;
	ld.global.u32 	%r892, [%rd8+236];
	xor.b32  	%r959, %r959, %r892;
$L__BB2_103:
	and.b32  	%r894, %r807, 4096;
	setp.eq.s32 	%p56, %r894, 0;
	@%p56 bra 	$L__BB2_105;
	ld.global.u32 	%r895, [%rd8+240];
	xor.b32  	%r963, %r963, %r895;
	ld.global.u32 	%r896, [%rd8+244];
	xor.b32  	%r962, %r962, %r896;
	ld.global.u32 	%r897, [%rd8+248];
	xor.b32  	%r961, %r961, %r897;
	ld.global.u32 	%r898, [%rd8+252];
	xor.b32  	%r960, %r960, %r898;
	ld.global.u32 	%r899, [%rd8+256];
	xor.b32  	%r959, %r959, %r899;
$L__BB2_105:
	and.b32  	%r901, %r807, 8192;
	setp.eq.s32 	%p57, %r901, 0;
	@%p57 bra 	$L__BB2_107;
	ld.global.u32 	%r902, [%rd8+260];
	xor.b32  	%r963, %r963, %r902;
	ld.global.u32 	%r903, [%rd8+264];
	xor.b32  	%r962, %r962, %r903;
	ld.global.u32 	%r904, [%rd8+268];
	xor.b32  	%r961, %r961, %r904;
	ld.global.u32 	%r905, [%rd8+272];
	xor.b32  	%r960, %r960, %r905;
	ld.global.u32 	%r906, [%rd8+276];
	xor.b32  	%r959, %r959, %r906;
$L__BB2_107:
	and.b32  	%r908, %r807, 16384;
	setp.eq.s32 	%p58, %r908, 0;
	@%p58 bra 	$L__BB2_109;
	ld.global.u32 	%r909, [%rd8+280];
	xor.b32  	%r963, %r963, %r909;
	ld.global.u32 	%r910, [%rd8+284];
	xor.b32  	%r962, %r962, %r910;
	ld.global.u32 	%r911, [%rd8+288];
	xor.b32  	%r961, %r961, %r911;
	ld.global.u32 	%r912, [%rd8+292];
	xor.b32  	%r960, %r960, %r912;
	ld.global.u32 	%r913, [%rd8+296];
	xor.b32  	%r959, %r959, %r913;
$L__BB2_109:
	and.b32  	%r915, %r807, 32768;
	setp.eq.s32 	%p59, %r915, 0;
	@%p59 bra 	$L__BB2_111;
	ld.global.u32 	%r916, [%rd8+300];
	xor.b32  	%r963, %r963, %r916;
	ld.global.u32 	%r917, [%rd8+304];
	xor.b32  	%r962, %r962, %r917;
	ld.global.u32 	%r918, [%rd8+308];
	xor.b32  	%r961, %r961, %r918;
	ld.global.u32 	%r919, [%rd8+312];
	xor.b32  	%r960, %r960, %r919;
	ld.global.u32 	%r920, [%rd8+316];
	xor.b32  	%r959, %r959, %r920;
$L__BB2_111:
	add.s32 	%r1142, %r1142, 16;
	setp.ne.s32 	%p60, %r1142, 32;
	@%p60 bra 	$L__BB2_79;
	mad.lo.s32 	%r921, %r1136, -31, %r374;
	add.s32 	%r1136, %r921, 1;
	setp.ne.s32 	%p61, %r1136, 5;
	@%p61 bra 	$L__BB2_78;
	st.local.u32 	[%rd1+4], %r963;
	st.local.v2.u32 	[%rd1+8], {%r962, %r961};
	st.local.v2.u32 	[%rd1+16], {%r960, %r959};
$L__BB2_114:
	shr.u64 	%rd35, %rd3, 2;
	add.s32 	%r946, %r946, 1;
	setp.gt.u64 	%p62, %rd3, 3;
	@%p62 bra 	$L__BB2_2;
$L__BB2_115:
	ld.param.u64 	%rd33, [_Z17randomArrayKernelPiiiy_param_0];
	mov.b32 	%r922, 0;
	st.local.v2.u32 	[%rd1+24], {%r922, %r922};
	st.local.u32 	[%rd1+32], %r922;
	mov.b64 	%rd26, 0;
	st.local.u64 	[%rd1+40], %rd26;
	shr.u32 	%r923, %r963, 2;
	xor.b32  	%r924, %r923, %r963;
	st.local.v2.u32 	[%rd1+8], {%r961, %r960};
	shl.b32 	%r925, %r959, 4;
	shl.b32 	%r926, %r924, 1;
	xor.b32  	%r927, %r926, %r925;
	xor.b32  	%r928, %r927, %r924;
	xor.b32  	%r929, %r928, %r959;
	st.local.v2.u32 	[%rd1+16], {%r959, %r929};
	add.s32 	%r930, %r3, 362437;
	st.local.v2.u32 	[%rd1], {%r930, %r962};
	add.s32 	%r931, %r929, %r930;
	cvt.rn.f32.u32 	%f1, %r931;
	fma.rn.f32 	%f2, %f1, 0f2F800000, 0f2F000000;
	cvt.f64.f32 	%fd1, %f2;
	setp.geu.f64 	%p63, %fd1, 0d3FE6666666666666;
	selp.u32 	%r932, 1, 0, %p63;
	cvta.to.global.u64 	%rd10, %rd33;
	shl.b64 	%rd27, %rd2, 2;
	add.s64 	%rd11, %rd10, %rd27;
	st.global.u32 	[%rd11], %r932;
	setp.ne.s32 	%p64, %r1, 0;
	add.s32 	%r933, %r555, -1;
	setp.ne.s32 	%p65, %r1, %r933;
	and.pred  	%p66, %p64, %p65;
	@%p66 bra 	$L__BB2_118;
	ld.param.u32 	%r939, [_Z17randomArrayKernelPiiiy_param_1];
	setp.ne.s32 	%p67, %r2, 0;
	add.s32 	%r934, %r939, -1;
	setp.ne.s32 	%p68, %r2, %r934;
	and.pred  	%p69, %p67, %p68;
	@%p69 bra 	$L__BB2_118;
	cvt.u32.u64 	%r935, %rd2;
	mov.b32 	%r936, 0;
	st.global.u32 	[%rd11], %r936;
	st.global.u32 	[%rd11+4], %r936;
	st.global.u32 	[%rd11+-4], %r936;
	mul.wide.s32 	%rd28, %r555, 4;
	add.s64 	%rd29, %rd11, %rd28;
	st.global.u32 	[%rd29], %r936;
	sub.s32 	%r937, %r935, %r555;
	mul.wide.s32 	%rd30, %r937, 4;
	add.s64 	%rd31, %rd10, %rd30;
	st.global.u32 	[%rd31], %r936;
$L__BB2_118:
	or.b32  	%r938, %r1, %r2;
	setp.ne.s32 	%p70, %r938, 0;
	@%p70 bra 	$L__BB2_120;
	ld.param.u32 	%r940, [_Z17randomArrayKernelPiiiy_param_1];
	ld.param.u64 	%rd34, [_Z17randomArrayKernelPiiiy_param_0];
	{ // callseq 4, 0
	.param .b64 param0;
	st.param.b64 	[param0], %rd34;
	.param .b32 param1;
	st.param.b32 	[param1], %r940;
	.param .b32 param2;
	st.param.b32 	[param2], %r555;
	.param .b32 param3;
	st.param.b32 	[param3], %r1;
	.param .b32 param4;
	st.param.b32 	[param4], %r2;
	.param .b64 param5;
	st.param.b64 	[param5], %rd14;
	call.uni 
	_Z3dfsPiiiiiP17curandStateXORWOW, 
	(
	param0, 
	param1, 
	param2, 
	param3, 
	param4, 
	param5
	);
	} // callseq 4
$L__BB2_120:
	ret;

}


// ===== COMPILED SASS (sm_100) =====

	.target	sm_100

	.elftype	@"ET_EXEC"


//--------------------- .note.nv.tkinfo           --------------------------
	.section	.note.nv.tkinfo,"",@"SHT_NOTE"
	.sectionflags	@"SHF_NOTE_NV_TKINFO"
	.tkinfo
        /*0018*/ 	.word	0x00000002
        /*0030*/ 	.string	""
        /*0030*/ 	.string	"ptxas"
        /*0030*/ 	.string	"Cuda compilation tools, release 13.0, V13.0.88"
        /*0030*/ 	.string	"Build cuda_13.0.r13.0/compiler.36424714_0"
        /*0030*/ 	.string	"-arch sm_100 -m 64 "



//--------------------- .note.nv.cuinfo           --------------------------
	.section	.note.nv.cuinfo,"",@"SHT_NOTE"
	.sectionflags	@"SHF_NOTE_NV_CUINFO"
        /*0018*/ 	.short	0x0002
        /*001a*/ 	.short	0x0064
        /*001c*/ 	.short	0x0082
	.zero		2


//--------------------- .nv.info                  --------------------------
	.section	.nv.info,"",@"SHT_CUDA_INFO"
	.align	4


	//----- nvinfo : EIATTR_REGCOUNT
	.align		4
        /*0000*/ 	.byte	0x04, 0x2f
        /*0002*/ 	.short	(.L_10 - .L_9)
	.align		4
.L_9:
        /*0004*/ 	.word	index@(_Z19epsilonGreedyKernelPfiff)
        /*0008*/ 	.word	0x00000011


	//----- nvinfo : EIATTR_FRAME_SIZE
	.align		4
.L_10:
        /*000c*/ 	.byte	0x04, 0x11
        /*000e*/ 	.short	(.L_12 - .L_11)
	.align		4
.L_11:
        /*0010*/ 	.word	index@($__internal_0_$__cuda_sm3x_div_rn_noftz_f32_slowpath)
        /*0014*/ 	.word	0x00000000


	//----- nvinfo : EIATTR_FRAME_SIZE
	.align		4
.L_12:
        /*0018*/ 	.byte	0x04, 0x11
        /*001a*/ 	.short	(.L_14 - .L_13)
	.align		4
.L_13:
        /*001c*/ 	.word	index@(_Z19epsilonGreedyKernelPfiff)
        /*0020*/ 	.word	0x00000000


	//----- nvinfo : EIATTR_REGCOUNT
	.align		4
.L_14:
        /*0024*/ 	.byte	0x04, 0x2f
        /*0026*/ 	.short	(.L_16 - .L_15)
	.align		4
.L_15:
        /*0028*/ 	.word	index@(_Z17randomArrayKernelPiiiy)
        /*002c*/ 	.word	0x00000022


	//----- nvinfo : EIATTR_FRAME_SIZE
	.align		4
.L_16:
        /*0030*/ 	.byte	0x04, 0x11
        /*0032*/ 	.short	(.L_18 - .L_17)
	.align		4
.L_17:
        /*0034*/ 	.word	index@($_Z17randomArrayKernelPiiiy$_Z3dfsPiiiiiP17curandStateXORWOW)
        /*0038*/ 	.word	0x00000030


	//----- nvinfo : EIATTR_FRAME_SIZE
	.align		4
.L_18:
        /*003c*/ 	.byte	0x04, 0x11
        /*003e*/ 	.short	(.L_20 - .L_19)
	.align		4
.L_19:
        /*0040*/ 	.word	index@(_Z17randomArrayKernelPiiiy)
        /*0044*/ 	.word	0x00000030


	//----- nvinfo : EIATTR_MIN_STACK_SIZE
	.align		4
.L_20:
        /*0048*/ 	.byte	0x04, 0x12
        /*004a*/ 	.short	(.L_22 - .L_21)
	.align		4
.L_21:
        /*004c*/ 	.word	index@(_Z17randomArrayKernelPiiiy)
        /*0050*/ 	.word	0x00000030


	//----- nvinfo : EIATTR_MIN_STACK_SIZE
	.align		4
.L_22:
        /*0054*/ 	.byte	0x04, 0x12
        /*0056*/ 	.short	(.L_24 - .L_23)
	.align		4
.L_23:
        /*0058*/ 	.word	index@(_Z19epsilonGreedyKernelPfiff)
        /*005c*/ 	.word	0x00000000
.L_24:


//--------------------- .nv.compat                --------------------------
	.section	.nv.compat,"",@"SHT_CUDA_COMPAT_INFO"
	.align	4
        /*0000*/ 	.byte	0x02, 0x09, 0x00, 0x00, 0x02, 0x02, 0x01, 0x00, 0x02, 0x05, 0x05, 0x00, 0x03, 0x07, 0x01, 0x01
        /*0010*/ 	.byte	0x02, 0x03, 0x00, 0x00, 0x02, 0x06, 0x01, 0x00, 0x04, 0x0b, 0x08, 0x00, 0x01, 0x00, 0x00, 0x00
        /*0020*/ 	.byte	0x00, 0x00, 0x00, 0x00


//--------------------- .nv.info._Z17randomArrayKernelPiiiy --------------------------
	.section	.nv.info._Z17randomArrayKernelPiiiy,"",@"SHT_CUDA_INFO"
	.sectionflags	@""
	.align	4


	//----- nvinfo : EIATTR_CUDA_API_VERSION
	.align		4
        /*0000*/ 	.byte	0x04, 0x37
        /*0002*/ 	.short	(.L_26 - .L_25)
.L_25:
        /*0004*/ 	.word	0x00000082


	//----- nvinfo : EIATTR_KPARAM_INFO
	.align		4
.L_26:
        /*0008*/ 	.byte	0x04, 0x17
        /*000a*/ 	.short	(.L_28 - .L_27)
.L_27:
        /*000c*/ 	.word	0x00000000
        /*0010*/ 	.short	0x0003
        /*0012*/ 	.short	0x0010
        /*0014*/ 	.byte	0x00, 0xf0, 0x21, 0x00


	//----- nvinfo : EIATTR_KPARAM_INFO
	.align		4
.L_28:
        /*0018*/ 	.byte	0x04, 0x17
        /*001a*/ 	.short	(.L_30 - .L_29)
.L_29:
        /*001c*/ 	.word	0x00000000
        /*0020*/ 	.short	0x0002
        /*0022*/ 	.short	0x000c
        /*0024*/ 	.byte	0x00, 0xf0, 0x11, 0x00


	//----- nvinfo : EIATTR_KPARAM_INFO
	.align		4
.L_30:
        /*0028*/ 	.byte	0x04, 0x17
        /*002a*/ 	.short	(.L_32 - .L_31)
.L_31:
        /*002c*/ 	.word	0x00000000
        /*0030*/ 	.short	0x0001
        /*0032*/ 	.short	0x0008
        /*0034*/ 	.byte	0x00, 0xf0, 0x11, 0x00


	//----- nvinfo : EIATTR_KPARAM_INFO
	.align		4
.L_32:
        /*0038*/ 	.byte	0x04, 0x17
        /*003a*/ 	.short	(.L_34 - .L_33)
.L_33:
        /*003c*/ 	.word	0x00000000
        /*0040*/ 	.short	0x0000
        /*0042*/ 	.short	0x0000
        /*0044*/ 	.byte	0x00, 0xf5, 0x21, 0x00


	//----- nvinfo : EIATTR_SPARSE_MMA_MASK
	.align		4
.L_34:
        /*0048*/ 	.byte	0x03, 0x50
        /*004a*/ 	.short	0x0000


	//----- nvinfo : EIATTR_MAXREG_COUNT
	.align		4
        /*004c*/ 	.byte	0x03, 0x1b
        /*004e*/ 	.short	0x00ff


	//----- nvinfo : EIATTR_MERCURY_ISA_VERSION
	.align		4
        /*0050*/ 	.byte	0x03, 0x5f
        /*0052*/ 	.short	0x0101


	//----- nvinfo : EIATTR_VRC_CTA_INIT_COUNT
	.align		4
        /*0054*/ 	.byte	0x02, 0x4a
	.zero		1
	.zero		1


	//----- nvinfo : EIATTR_EXIT_INSTR_OFFSETS
	.align		4
        /*0058*/ 	.byte	0x04, 0x1c
        /*005a*/ 	.short	(.L_36 - .L_35)


	//   ....[0]....
.L_35:
        /*005c*/ 	.word	0x00002a80


	//   ....[1]....
        /*0060*/ 	.word	0x00002b20


	//----- nvinfo : EIATTR_CRS_STACK_SIZE
	.align		4
.L_36:
        /*0064*/ 	.byte	0x04, 0x1e
        /*0066*/ 	.short	(.L_38 - .L_37)
.L_37:
        /*0068*/ 	.word	0x00000000


	//----- nvinfo : EIATTR_CBANK_PARAM_SIZE
	.align		4
.L_38:
        /*006c*/ 	.byte	0x03, 0x19
        /*006e*/ 	.short	0x0018


	//----- nvinfo : EIATTR_PARAM_CBANK
	.align		4
        /*0070*/ 	.byte	0x04, 0x0a
        /*0072*/ 	.short	(.L_40 - .L_39)
	.align		4
.L_39:
        /*0074*/ 	.word	index@(.nv.constant0._Z17randomArrayKernelPiiiy)
        /*0078*/ 	.short	0x0380
        /*007a*/ 	.short	0x0018


	//----- nvinfo : EIATTR_SW_WAR
	.align		4
.L_40:
        /*007c*/ 	.byte	0x04, 0x36
        /*007e*/ 	.short	(.L_42 - .L_41)
.L_41:
        /*0080*/ 	.word	0x00000008
.L_42:


//--------------------- .nv.info._Z19epsilonGreedyKernelPfiff --------------------------
	.section	.nv.info._Z19epsilonGreedyKernelPfiff,"",@"SHT_CUDA_INFO"
	.sectionflags	@""
	.align	4


	//----- nvinfo : EIATTR_CUDA_API_VERSION
	.align		4
        /*0000*/ 	.byte	0x04, 0x37
        /*0002*/ 	.short	(.L_44 - .L_43)
.L_43:
        /*0004*/ 	.word	0x00000082


	//----- nvinfo : EIATTR_KPARAM_INFO
	.align		4
.L_44:
        /*0008*/ 	.byte	0x04, 0x17
        /*000a*/ 	.short	(.L_46 - .L_45)
.L_45:
        /*000c*/ 	.word	0x00000000
        /*0010*/ 	.short	0x0003
        /*0012*/ 	.short	0x0010
        /*0014*/ 	.byte	0x00, 0xf0, 0x11, 0x00


	//----- nvinfo : EIATTR_KPARAM_INFO
	.align		4
.L_46:
        /*0018*/ 	.byte	0x04, 0x17
        /*001a*/ 	.short	(.L_48 - .L_47)
.L_47:
        /*001c*/ 	.word	0x00000000
        /*0020*/ 	.short	0x0002
        /*0022*/ 	.short	0x000c
        /*0024*/ 	.byte	0x00, 0xf0, 0x11, 0x00


	//----- nvinfo : EIATTR_KPARAM_INFO
	.align		4
.L_48:
        /*0028*/ 	.byte	0x04, 0x17
        /*002a*/ 	.short	(.L_50 - .L_49)
.L_49:
        /*002c*/ 	.word	0x00000000
        /*0030*/ 	.short	0x0001
        /*0032*/ 	.short	0x0008
        /*0034*/ 	.byte	0x00, 0xf0, 0x11, 0x00


	//----- nvinfo : EIATTR_KPARAM_INFO
	.align		4
.L_50:
        /*0038*/ 	.byte	0x04, 0x17
        /*003a*/ 	.short	(.L_52 - .L_51)
.L_51:
        /*003c*/ 	.word	0x00000000
        /*0040*/ 	.short	0x0000
        /*0042*/ 	.short	0x0000
        /*0044*/ 	.byte	0x00, 0xf5, 0x21, 0x00


	//----- nvinfo : EIATTR_SPARSE_MMA_MASK
	.align		4
.L_52:
        /*0048*/ 	.byte	0x03, 0x50
        /*004a*/ 	.short	0x0000


	//----- nvinfo : EIATTR_MAXREG_COUNT
	.align		4
        /*004c*/ 	.byte	0x03, 0x1b
        /*004e*/ 	.short	0x00ff


	//----- nvinfo : EIATTR_MERCURY_ISA_VERSION
	.align		4
        /*0050*/ 	.byte	0x03, 0x5f
        /*0052*/ 	.short	0x0101


	//----- nvinfo : EIATTR_VRC_CTA_INIT_COUNT
	.align		4
        /*0054*/ 	.byte	0x02, 0x4a
	.zero		1
	.zero		1


	//----- nvinfo : EIATTR_EXIT_INSTR_OFFSETS
	.align		4
        /*0058*/ 	.byte	0x04, 0x1c
        /*005a*/ 	.short	(.L_54 - .L_53)


	//   ....[0]....
.L_53:
        /*005c*/ 	.word	0x00000070


	//   ....[1]....
        /*0060*/ 	.word	0x00000540


	//----- nvinfo : EIATTR_CRS_STACK_SIZE
	.align		4
.L_54:
        /*0064*/ 	.byte	0x04, 0x1e
        /*0066*/ 	.short	(.L_56 - .L_55)
.L_55:
        /*0068*/ 	.word	0x00000000


	//----- nvinfo : EIATTR_CBANK_PARAM_SIZE
	.align		4
.L_56:
        /*006c*/ 	.byte	0x03, 0x19
        /*006e*/ 	.short	0x0014


	//----- nvinfo : EIATTR_PARAM_CBANK
	.align		4
        /*0070*/ 	.byte	0x04, 0x0a
        /*0072*/ 	.short	(.L_58 - .L_57)
	.align		4
.L_57:
        /*0074*/ 	.word	index@(.nv.constant0._Z19epsilonGreedyKernelPfiff)
        /*0078*/ 	.short	0x0380
        /*007a*/ 	.short	0x0014


	//----- nvinfo : EIATTR_SW_WAR
	.align		4
.L_58:
        /*007c*/ 	.byte	0x04, 0x36
        /*007e*/ 	.short	(.L_60 - .L_59)
.L_59:
        /*0080*/ 	.word	0x00000008
.L_60:


//--------------------- .nv.callgraph             --------------------------
	.section	.nv.callgraph,"",@"SHT_CUDA_CALLGRAPH"
	.align	4
	.sectionentsize	8
	.align		4
        /*0000*/ 	.word	0x00000000
	.align		4
        /*0004*/ 	.word	0xffffffff
	.align		4
        /*0008*/ 	.word	0x00000000
	.align		4
        /*000c*/ 	.word	0xfffffffe
	.align		4
        /*0010*/ 	.word	0x00000000
	.align		4
        /*0014*/ 	.word	0xfffffffd
	.align		4
        /*0018*/ 	.word	0x00000000
	.align		4
        /*001c*/ 	.word	0xfffffffc


//--------------------- .nv.constant4             --------------------------
	.section	.nv.constant4,"a",@progbits
	.align	8
	.align		8
.nv.constant4:
        /*0000*/ 	.dword	precalc_xorwow_matrix
	.align		8
        /*0008*/ 	.dword	precalc_xorwow_offset_matrix
	.align		8
        /*0010*/ 	.dword	mrg32k3aM1
	.align		8
        /*0018*/ 	.dword	mrg32k3aM2
	.align		8
        /*0020*/ 	.dword	mrg32k3aM1SubSeq
	.align		8
        /*0028*/ 	.dword	mrg32k3aM2SubSeq
	.align		8
        /*0030*/ 	.dword	mrg32k3aM1Seq
	.align		8
        /*0038*/ 	.dword	mrg32k3aM2Seq


//--------------------- .nv.constant3             --------------------------
	.section	.nv.constant3,"a",@progbits
	.align	8
.nv.constant3:
	.type		__cr_lgamma_table,@object
	.size		__cr_lgamma_table,(.L_8 - __cr_lgamma_table)
__cr_lgamma_table:
        /*0000*/ 	.byte	0x00, 0x00, 0x00, 0x00, 0x00, 0x00, 0x00, 0x00, 0x00, 0x00, 0x00, 0x00, 0x00, 0x00, 0x00, 0x00
        /*0010*/ 	.byte	0xef, 0x39, 0xfa, 0xfe, 0x42, 0x2e, 0xe6, 0x3f, 0x02, 0x20, 0x2a, 0xfa, 0x0b, 0xab, 0xfc, 0x3f
        /*0020*/ 	.byte	0xf9, 0x2c, 0x92, 0x7c, 0xa7, 0x6c, 0x09, 0x40, 0xc9, 0x79, 0x44, 0x3c, 0x64, 0x26, 0x13, 0x40
        /*0030*/ 	.byte	0xca, 0x01, 0xcf, 0x3a, 0x27, 0x51, 0x1a, 0x40, 0x30, 0xcc, 0x2d, 0xf3, 0xe1, 0x0c, 0x21, 0x40
        /*0040*/ 	.byte	0x0d, 0xb7, 0xfc, 0x82, 0x8e, 0x35, 0x25, 0x40
.L_8:


//--------------------- .text._Z17randomArrayKernelPiiiy --------------------------
	.section	.text._Z17randomArrayKernelPiiiy,"ax",@progbits
	.align	128
        .global         _Z17randomArrayKernelPiiiy
        .type           _Z17randomArrayKernelPiiiy,@function
        .size           _Z17randomArrayKernelPiiiy,(.L_x_37 - _Z17randomArrayKernelPiiiy)
        .other          _Z17randomArrayKernelPiiiy,@"STO_CUDA_ENTRY STV_DEFAULT"
_Z17randomArrayKernelPiiiy:
.text._Z17randomArrayKernelPiiiy:
[----:B------:R-:W0:Y:S08]  /*0000*/  LDC R1, c[0x0][0x37c] ;  /* 0x0000df00ff017b82 */ /* 0x000e300000000800 */
[----:B------:R-:W1:Y:S01]  /*0010*/  LDC.64 R2, c[0x0][0x390] ;  /* 0x0000e400ff027b82 */ /* 0x000e620000000a00 */
[----:B------:R-:W2:Y:S01]  /*0020*/  S2R R9, SR_TID.X ;  /* 0x0000000000097919 */ /* 0x000ea20000002100 */
[----:B------:R-:W3:Y:S01]  /*0030*/  LDCU UR5, c[0x0][0x2fc] ;  /* 0x00005f80ff0577ac */ /* 0x000ee20008000800 */
[----:B0-----:R-:W-:Y:S01]  /*0040*/  VIADD R1, R1, 0xffffffd0 ;  /* 0xffffffd001017836 */ /* 0x001fe20000000000 */
[----:B------:R-:W-:Y:S01]  /*0050*/  BSSY.RECONVERGENT B0, `(.L_x_0) ;  /* 0x000026f000007945 */ /* 0x000fe20003800200 */
[----:B------:R-:W0:Y:S01]  /*0060*/  S2R R11, SR_TID.Y ;  /* 0x00000000000b7919 */ /* 0x000e220000002200 */
[----:B------:R-:W4:Y:S02]  /*0070*/  LDCU UR8, c[0x0][0x38c] ;  /* 0x00007180ff0877ac */ /* 0x000f240008000800 */
[----:B------:R-:W2:Y:S01]  /*0080*/  S2UR UR6, SR_CTAID.X ;  /* 0x00000000000679c3 */ /* 0x000ea20000002500 */
[----:B------:R-:W5:Y:S07]  /*0090*/  LDCU UR4, c[0x0][0x2f8] ;  /* 0x00005f00ff0477ac */ /* 0x000f6e0008000800 */
[----:B------:R-:W2:Y:S08]  /*00a0*/  LDC R8, c[0x0][0x360] ;  /* 0x0000d800ff087b82 */ /* 0x000eb00000000800 */
[----:B------:R-:W0:Y:S01]  /*00b0*/  S2UR UR7, SR_CTAID.Y ;  /* 0x00000000000779c3 */ /* 0x000e220000002600 */
[----:B-1----:R-:W-:-:S02]  /*00c0*/  LOP3.LUT R0, R2, 0xaad26b49, RZ, 0x3c, !PT ;  /* 0xaad26b4902007812 */ /* 0x002fc400078e3cff */
[----:B------:R-:W-:-:S03]  /*00d0*/  LOP3.LUT R2, R3, 0xf7dcefdd, RZ, 0x3c, !PT ;  /* 0xf7dcefdd03027812 */ /* 0x000fc600078e3cff */
[----:B------:R-:W-:Y:S02]  /*00e0*/  IMAD R0, R0, 0x4182bed5, RZ ;  /* 0x4182bed500007824 */ /* 0x000fe400078e02ff */
[----:B------:R-:W0:Y:S01]  /*00f0*/  LDC R10, c[0x0][0x364] ;  /* 0x0000d900ff0a7b82 */ /* 0x000e220000000800 */
[----:B------:R-:W-:Y:S02]  /*0100*/  IMAD R3, R2, -0x658354e5, RZ ;  /* 0x9a7cab1b02037824 */ /* 0x000fe400078e02ff */
[C---:B------:R-:W-:Y:S01]  /*0110*/  VIADD R7, R0.reuse, 0x75bcd15 ;  /* 0x075bcd1500077836 */ /* 0x040fe20000000000 */
[C---:B------:R-:W-:Y:S01]  /*0120*/  LOP3.LUT R4, R0.reuse, 0x159a55e5, RZ, 0x3c, !PT ;  /* 0x159a55e500047812 */ /* 0x040fe200078e3cff */
[----:B------:R-:W-:Y:S01]  /*0130*/  IMAD.IADD R13, R0, 0x1, R3 ;  /* 0x00000001000d7824 */ /* 0x000fe200078e0203 */
[C---:B------:R-:W-:Y:S01]  /*0140*/  LOP3.LUT R2, R3.reuse, 0x5491333, RZ, 0x3c, !PT ;  /* 0x0549133303027812 */ /* 0x040fe200078e3cff */
[----:B------:R-:W-:Y:S02]  /*0150*/  VIADD R5, R3, 0x1f123bb5 ;  /* 0x1f123bb503057836 */ /* 0x000fe40000000000 */
[----:B------:R-:W-:-:S02]  /*0160*/  VIADD R6, R13, 0x64f0c9 ;  /* 0x0064f0c90d067836 */ /* 0x000fc40000000000 */
[----:B------:R-:W-:Y:S01]  /*0170*/  VIADD R3, R0, 0x583f19 ;  /* 0x00583f1900037836 */ /* 0x000fe20000000000 */
[----:B------:R1:W-:Y:S01]  /*0180*/  STL.64 [R1+0x8], R4 ;  /* 0x0000080401007387 */ /* 0x0003e20000100a00 */
[----:B--2---:R-:W-:-:S03]  /*0190*/  IMAD R8, R8, UR6, R9 ;  /* 0x0000000608087c24 */ /* 0x004fc6000f8e0209 */
[----:B------:R1:W-:Y:S04]  /*01a0*/  STL.64 [R1], R6 ;  /* 0x0000000601007387 */ /* 0x0003e80000100a00 */
[----:B------:R1:W-:Y:S01]  /*01b0*/  STL.64 [R1+0x10], R2 ;  /* 0x0000100201007387 */ /* 0x0003e20000100a00 */
[----:B0-----:R-:W-:Y:S01]  /*01c0*/  IMAD R9, R10, UR7, R11 ;  /* 0x000000070a097c24 */ /* 0x001fe2000f8e020b */
[----:B-----5:R-:W-:Y:S01]  /*01d0*/  IADD3 R10, P1, PT, R1, UR4, RZ ;  /* 0x00000004010a7c10 */ /* 0x020fe2000ff3e0ff */
[----:B------:R-:W0:Y:S02]  /*01e0*/  LDCU.64 UR6, c[0x0][0x358] ;  /* 0x00006b00ff0677ac */ /* 0x000e240008000a00 */
[----:B----4-:R-:W-:Y:S02]  /*01f0*/  IMAD R0, R9, UR8, R8 ;  /* 0x0000000809007c24 */ /* 0x010fe4000f8e0208 */
[----:B---3--:R-:W-:-:S03]  /*0200*/  IMAD.X R11, RZ, RZ, UR5, P1 ;  /* 0x00000005ff0b7e24 */ /* 0x008fc600088e06ff */
[----:B------:R-:W-:Y:S02]  /*0210*/  ISETP.NE.AND P0, PT, R0, RZ, PT ;  /* 0x000000ff0000720c */ /* 0x000fe40003f05270 */
[----:B------:R-:W-:-:S11]  /*0220*/  SHF.R.S32.HI R12, RZ, 0x1f, R0 ;  /* 0x0000001fff0c7819 */ /* 0x000fd60000011400 */
[----:B01----:R-:W-:Y:S05]  /*0230*/  @!P0 BRA `(.L_x_1) ;  /* 0x0000002400408947 */ /* 0x003fea0003800000 */
[----:B------:R-:W-:Y:S02]  /*0240*/  IMAD.MOV.U32 R6, RZ, RZ, RZ ;  /* 0x000000ffff067224 */ /* 0x000fe400078e00ff */
[----:B------:R-:W-:Y:S02]  /*0250*/  IMAD.MOV.U32 R18, RZ, RZ, R0 ;  /* 0x000000ffff127224 */ /* 0x000fe400078e0000 */
[----:B------:R-:W-:-:S07]  /*0260*/  IMAD.MOV.U32 R19, RZ, RZ, R12 ;  /* 0x000000ffff137224 */ /* 0x000fce00078e000c */
.L_x_10:
[----:B------:R-:W-:Y:S01]  /*0270*/  LOP3.LUT R27, R18, 0x3, RZ, 0xc0, !PT ;  /* 0x00000003121b7812 */ /* 0x000fe200078ec0ff */
[----:B------:R-:W-:Y:S03]  /*0280*/  BSSY.RECONVERGENT B1, `(.L_x_2) ;  /* 0x0000245000017945 */ /* 0x000fe60003800200 */
[----:B------:R-:W-:-:S04]  /*0290*/  ISETP.NE.U32.AND P0, PT, R27, RZ, PT ;  /* 0x000000ff1b00720c */ /* 0x000fc80003f05070 */
[----:B------:R-:W-:-:S13]  /*02a0*/  ISETP.NE.AND.EX P0, PT, RZ, RZ, PT, P0 ;  /* 0x000000ffff00720c */ /* 0x000fda0003f05300 */
[----:B012---:R-:W-:Y:S05]  /*02b0*/  @!P0 BRA `(.L_x_3) ;  /* 0x0000002400048947 */ /* 0x007fea0003800000 */
[----:B------:R-:W0:Y:S01]  /*02c0*/  LDC.64 R14, c[0x4][RZ] ;  /* 0x01000000ff0e7b82 */ /* 0x000e220000000a00 */
[----:B------:R-:W-:Y:S01]  /*02d0*/  IMAD.MOV.U32 R20, RZ, RZ, RZ ;  /* 0x000000ffff147224 */ /* 0x000fe200078e00ff */
[----:B------:R-:W-:Y:S02]  /*02e0*/  CS2R R2, SRZ ;  /* 0x0000000000027805 */ /* 0x000fe4000001ff00 */
[----:B------:R-:W-:Y:S01]  /*02f0*/  CS2R R4, SRZ ;  /* 0x0000000000047805 */ /* 0x000fe2000001ff00 */
[----:B------:R-:W-:Y:S02]  /*0300*/  IMAD.MOV.U32 R7, RZ, RZ, RZ ;  /* 0x000000ffff077224 */ /* 0x000fe400078e00ff */
[----:B0-----:R-:W-:-:S07]  /*0310*/  IMAD.WIDE.U32 R14, R6, 0xc80, R14 ;  /* 0x00000c80060e7825 */ /* 0x001fce00078e000e */
.L_x_5:
[----:B------:R-:W-:-:S06]  /*0320*/  IMAD R21, R20, 0x4, R1 ;  /* 0x0000000414157824 */ /* 0x000fcc00078e0201 */
[----:B------:R-:W5:Y:S01]  /*0330*/  LDL R21, [R21+0x4] ;  /* 0x0000040015157983 */ /* 0x000f620000100800 */
[----:B------:R-:W-:Y:S01]  /*0340*/  IMAD.SHL.U32 R22, R20, 0x20, RZ ;  /* 0x0000002014167824 */ /* 0x000fe200078e00ff */
[----:B------:R-:W-:-:S06]  /*0350*/  UMOV UR4, URZ ;  /* 0x000000ff00047c82 */ /* 0x000fcc0008000000 */
.L_x_4:
[----:B-----5:R-:W-:Y:S01]  /*0360*/  SHF.R.U32.HI R29, RZ, UR4, R21 ;  /* 0x00000004ff1d7c19 */ /* 0x020fe20008011615 */
[----:B------:R-:W-:-:S03]  /*0370*/  VIADD R16, R22, UR4 ;  /* 0x0000000416107c36 */ /* 0x000fc60008000000 */
[----:B------:R-:W-:-:S04]  /*0380*/  LOP3.LUT R17, R29, 0x1, RZ, 0xc0, !PT ;  /* 0x000000011d117812 */ /* 0x000fc800078ec0ff */
[----:B------:R-:W-:Y:S01]  /*0390*/  ISETP.NE.U32.AND P0, PT, R17, 0x1, PT ;  /* 0x000000011100780c */ /* 0x000fe20003f05070 */
[----:B------:R-:W-:-:S04]  /*03a0*/  IMAD R17, R16, 0x5, RZ ;  /* 0x0000000510117824 */ /* 0x000fc800078e02ff */
[----:B------:R-:W-:-:S08]  /*03b0*/  IMAD.WIDE.U32 R16, R17, 0x4, R14 ;  /* 0x0000000411107825 */ /* 0x000fd000078e000e */
[----:B------:R-:W2:Y:S04]  /*03c0*/  @!P0 LDG.E R24, desc[UR6][R16.64] ;  /* 0x0000000610188981 */ /* 0x000ea8000c1e1900 */
[----:B------:R-:W3:Y:S01]  /*03d0*/  @!P0 LDG.E R26, desc[UR6][R16.64+0x8] ;  /* 0x00000806101a8981 */ /* 0x000ee2000c1e1900 */
[----:B------:R-:W-:-:S03]  /*03e0*/  R2P PR, R29, 0x7e ;  /* 0x0000007e1d007804 */ /* 0x000fc60000000000 */
[----:B------:R-:W4:Y:S04]  /*03f0*/  @!P0 LDG.E R23, desc[UR6][R16.64+0x4] ;  /* 0x0000040610178981 */ /* 0x000f28000c1e1900 */
[----:B------:R-:W4:Y:S06]  /*0400*/  @!P0 LDG.E R25, desc[UR6][R16.64+0xc] ;  /* 0x00000c0610198981 */ /* 0x000f2c000c1e1900 */
[----:B------:R-:W4:Y:S04]  /*0410*/  @P2 LDG.E R28, desc[UR6][R16.64+0x38] ;  /* 0x00003806101c2981 */ /* 0x000f28000c1e1900 */
[----:B------:R-:W4:Y:S01]  /*0420*/  @P3 LDG.E R30, desc[UR6][R16.64+0x4c] ;  /* 0x00004c06101e3981 */ /* 0x000f22000c1e1900 */
[----:B--2---:R-:W-:-:S03]  /*0430*/  @!P0 LOP3.LUT R7, R7, R24, RZ, 0x3c, !PT ;  /* 0x0000001807078212 */ /* 0x004fc600078e3cff */
[----:B------:R-:W2:Y:S01]  /*0440*/  @!P0 LDG.E R24, desc[UR6][R16.64+0x10] ;  /* 0x0000100610188981 */ /* 0x000ea2000c1e1900 */
[----:B---3--:R-:W-:-:S03]  /*0450*/  @!P0 LOP3.LUT R5, R5, R26, RZ, 0x3c, !PT ;  /* 0x0000001a05058212 */ /* 0x008fc600078e3cff */
[----:B------:R-:W3:Y:S01]  /*0460*/  @P1 LDG.E R26, desc[UR6][R16.64+0x24] ;  /* 0x00002406101a1981 */ /* 0x000ee2000c1e1900 */
[----:B--2---:R-:W-:-:S03]  /*0470*/  @!P0 LOP3.LUT R3, R3, R24, RZ, 0x3c, !PT ;  /* 0x0000001803038212 */ /* 0x004fc600078e3cff */
[----:B------:R-:W2:Y:S01]  /*0480*/  @P1 LDG.E R24, desc[UR6][R16.64+0x14] ;  /* 0x0000140610181981 */ /* 0x000ea2000c1e1900 */
[----:B---3--:R-:W-:-:S03]  /*0490*/  @P1 LOP3.LUT R3, R3, R26, RZ, 0x3c, !PT ;  /* 0x0000001a03031212 */ /* 0x008fc600078e3cff */
[----:B------:R-:W3:Y:S01]  /*04a0*/  @P4 LDG.E R26, desc[UR6][R16.64+0x60] ;  /* 0x00006006101a4981 */ /* 0x000ee2000c1e1900 */
[----:B----4-:R-:W-:Y:S02]  /*04b0*/  @P2 LOP3.LUT R3, R3, R28, RZ, 0x3c, !PT ;  /* 0x0000001c03032212 */ /* 0x010fe400078e3cff */
[----:B------:R-:W-:Y:S01]  /*04c0*/  @!P0 LOP3.LUT R4, R4, R23, RZ, 0x3c, !PT ;  /* 0x0000001704048212 */ /* 0x000fe200078e3cff */
[----:B------:R-:W4:Y:S01]  /*04d0*/  @P5 LDG.E R28, desc[UR6][R16.64+0x74] ;  /* 0x00007406101c5981 */ /* 0x000f22000c1e1900 */
[----:B------:R-:W-:Y:S02]  /*04e0*/  @P3 LOP3.LUT R3, R3, R30, RZ, 0x3c, !PT ;  /* 0x0000001e03033212 */ /* 0x000fe400078e3cff */
[----:B------:R-:W-:Y:S01]  /*04f0*/  @!P0 LOP3.LUT R2, R2, R25, RZ, 0x3c, !PT ;  /* 0x0000001902028212 */ /* 0x000fe200078e3cff */
[----:B------:R-:W4:Y:S04]  /*0500*/  @P1 LDG.E R23, desc[UR6][R16.64+0x18] ;  /* 0x0000180610171981 */ /* 0x000f28000c1e1900 */
[----:B------:R-:W4:Y:S04]  /*0510*/  @P1 LDG.E R25, desc[UR6][R16.64+0x20] ;  /* 0x0000200610191981 */ /* 0x000f28000c1e1900 */
[----:B------:R-:W4:Y:S01]  /*0520*/  @P6 LDG.E R30, desc[UR6][R16.64+0x88] ;  /* 0x00008806101e6981 */ /* 0x000f22000c1e1900 */
[----:B--2---:R-:W-:-:S03]  /*0530*/  @P1 LOP3.LUT R7, R7, R24, RZ, 0x3c, !PT ;  /* 0x0000001807071212 */ /* 0x004fc600078e3cff */
[----:B------:R-:W2:Y:S01]  /*0540*/  @P1 LDG.E R24, desc[UR6][R16.64+0x1c] ;  /* 0x00001c0610181981 */ /* 0x000ea2000c1e1900 */
[----:B---3--:R-:W-:-:S03]  /*0550*/  @P4 LOP3.LUT R3, R3, R26, RZ, 0x3c, !PT ;  /* 0x0000001a03034212 */ /* 0x008fc600078e3cff */
[----:B------:R-:W3:Y:S01]  /*0560*/  @P2 LDG.E R26, desc[UR6][R16.64+0x28] ;  /* 0x00002806101a2981 */ /* 0x000ee2000c1e1900 */
[----:B----4-:R-:W-:-:S03]  /*0570*/  @P1 LOP3.LUT R4, R4, R23, RZ, 0x3c, !PT ;  /* 0x0000001704041212 */ /* 0x010fc600078e3cff */
[----:B------:R-:W4:Y:S01]  /*0580*/  @P2 LDG.E R23, desc[UR6][R16.64+0x2c] ;  /* 0x00002c0610172981 */ /* 0x000f22000c1e1900 */
[----:B------:R-:W-:-:S03]  /*0590*/  @P1 LOP3.LUT R2, R2, R25, RZ, 0x3c, !PT ;  /* 0x0000001902021212 */ /* 0x000fc600078e3cff */
        /* <DEDUP_REMOVED lines=29> */
[----:B------:R-:W-:Y:S02]  /*0770*/  LOP3.LUT P0, RZ, R29, 0x80, RZ, 0xc0, !PT ;  /* 0x000000801dff7812 */ /* 0x000fe4000780c0ff */
[----:B----4-:R-:W-:Y:S02]  /*0780*/  @P5 LOP3.LUT R4, R4, R23, RZ, 0x3c, !PT ;  /* 0x0000001704045212 */ /* 0x010fe400078e3cff */
        /* <DEDUP_REMOVED lines=15> */
[----:B------:R-:W-:-:S04]  /*0880*/  @P5 LOP3.LUT R3, R3, R28, RZ, 0x3c, !PT ;  /* 0x0000001c03035212 */ /* 0x000fc800078e3cff */
[----:B------:R-:W-:Y:S02]  /*0890*/  @P6 LOP3.LUT R3, R3, R30, RZ, 0x3c, !PT ;  /* 0x0000001e03036212 */ /* 0x000fe400078e3cff */
[----:B----4-:R-:W-:Y:S02]  /*08a0*/  @P0 LOP3.LUT R4, R4, R23, RZ, 0x3c, !PT ;  /* 0x0000001704040212 */ /* 0x010fe400078e3cff */
[----:B------:R-:W-:Y:S02]  /*08b0*/  @P0 LOP3.LUT R2, R2, R25, RZ, 0x3c, !PT ;  /* 0x0000001902020212 */ /* 0x000fe400078e3cff */
[----:B--2---:R-:W-:Y:S02]  /*08c0*/  @P0 LOP3.LUT R5, R5, R24, RZ, 0x3c, !PT ;  /* 0x0000001805050212 */ /* 0x004fe400078e3cff */
[----:B---3--:R-:W-:Y:S02]  /*08d0*/  @P0 LOP3.LUT R3, R3, R26, RZ, 0x3c, !PT ;  /* 0x0000001a03030212 */ /* 0x008fe400078e3cff */
[----:B------:R-:W-:-:S13]  /*08e0*/  R2P PR, R29.B1, 0x7f ;  /* 0x0000007f1d007804 */ /* 0x000fda0000001000 */
[----:B------:R-:W2:Y:S04]  /*08f0*/  @P0 LDG.E R24, desc[UR6][R16.64+0xa0] ;  /* 0x0000a00610180981 */ /* 0x000ea8000c1e1900 */
[----:B------:R-:W3:Y:S04]  /*0900*/  @P0 LDG.E R23, desc[UR6][R16.64+0xa4] ;  /* 0x0000a40610170981 */ /* 0x000ee8000c1e1900 */
        /* <DEDUP_REMOVED lines=17> */
[----:B------:R-:W-:-:S03]  /*0a20*/  @P0 LOP3.LUT R2, R2, R25, RZ, 0x3c, !PT ;  /* 0x0000001902020212 */ /* 0x000fc600078e3cff */
[----:B------:R-:W2:Y:S01]  /*0a30*/  @P1 LDG.E R25, desc[UR6][R16.64+0xc0] ;  /* 0x0000c00610191981 */ /* 0x000ea2000c1e1900 */
[----:B---3--:R-:W-:Y:S02]  /*0a40*/  @P2 LOP3.LUT R4, R4, R23, RZ, 0x3c, !PT ;  /* 0x0000001704042212 */ /* 0x008fe400078e3cff */
[----:B----4-:R-:W-:Y:S01]  /*0a50*/  @P2 LOP3.LUT R7, R7, R26, RZ, 0x3c, !PT ;  /* 0x0000001a07072212 */ /* 0x010fe200078e3cff */
[----:B------:R-:W3:Y:S04]  /*0a60*/  @P2 LDG.E R23, desc[UR6][R16.64+0xd4] ;  /* 0x0000d40610172981 */ /* 0x000ee8000c1e1900 */
[----:B------:R-:W4:Y:S01]  /*0a70*/  @P3 LDG.E R26, desc[UR6][R16.64+0xdc] ;  /* 0x0000dc06101a3981 */ /* 0x000f22000c1e1900 */
[----:B--2---:R-:W-:-:S03]  /*0a80*/  @P1 LOP3.LUT R3, R3, R24, RZ, 0x3c, !PT ;  /* 0x0000001803031212 */ /* 0x004fc600078e3cff */
[----:B------:R-:W2:Y:S01]  /*0a90*/  @P2 LDG.E R24, desc[UR6][R16.64+0xd8] ;  /* 0x0000d80610182981 */ /* 0x000ea2000c1e1900 */
[----:B------:R-:W-:Y:S02]  /*0aa0*/  @P1 LOP3.LUT R2, R2, R25, RZ, 0x3c, !PT ;  /* 0x0000001902021212 */ /* 0x000fe400078e3cff */
[----:B------:R-:W-:Y:S01]  /*0ab0*/  @P2 LOP3.LUT R5, R5, R28, RZ, 0x3c, !PT ;  /* 0x0000001c05052212 */ /* 0x000fe200078e3cff */
[----:B------:R-:W2:Y:S01]  /*0ac0*/  @P3 LDG.E R25, desc[UR6][R16.64+0xe0] ;  /* 0x0000e00610193981 */ /* 0x000ea2000c1e1900 */
[----:B---3--:R-:W-:-:S03]  /*0ad0*/  @P2 LOP3.LUT R2, R2, R23, RZ, 0x3c, !PT ;  /* 0x0000001702022212 */ /* 0x008fc600078e3cff */
[----:B------:R-:W3:Y:S01]  /*0ae0*/  @P3 LDG.E R23, desc[UR6][R16.64+0xe8] ;  /* 0x0000e80610173981 */ /* 0x000ee2000c1e1900 */
[----:B----4-:R-:W-:-:S03]  /*0af0*/  @P3 LOP3.LUT R7, R7, R26, RZ, 0x3c, !PT ;  /* 0x0000001a07073212 */ /* 0x010fc600078e3cff */
        /* <DEDUP_REMOVED lines=17> */
[----:B------:R-:W3:Y:S01]  /*0c10*/  @P5 LDG.E R26, desc[UR6][R16.64+0x10c] ;  /* 0x00010c06101a5981 */ /* 0x000ee2000c1e1900 */
[----:B--2---:R-:W-:-:S03]  /*0c20*/  @P4 LOP3.LUT R5, R5, R24, RZ, 0x3c, !PT ;  /* 0x0000001805054212 */ /* 0x004fc600078e3cff */
[----:B------:R-:W2:Y:S01]  /*0c30*/  @P5 LDG.E R24, desc[UR6][R16.64+0x104] ;  /* 0x0001040610185981 */ /* 0x000ea2000c1e1900 */
[----:B----4-:R-:W-:-:S03]  /*0c40*/  @P5 LOP3.LUT R4, R4, R23, RZ, 0x3c, !PT ;  /* 0x0000001704045212 */ /* 0x010fc600078e3cff */
[----:B------:R-:W4:Y:S01]  /*0c50*/  @P6 LDG.E R23, desc[UR6][R16.64+0x11c] ;  /* 0x00011c0610176981 */ /* 0x000f22000c1e1900 */
[----:B---3--:R-:W-:-:S03]  /*0c60*/  @P5 LOP3.LUT R5, R5, R26, RZ, 0x3c, !PT ;  /* 0x0000001a05055212 */ /* 0x008fc600078e3cff */
[----:B------:R-:W3:Y:S01]  /*0c70*/  @P6 LDG.E R26, desc[UR6][R16.64+0x118] ;  /* 0x00011806101a6981 */ /* 0x000ee2000c1e1900 */
[----:B--2---:R-:W-:-:S03]  /*0c80*/  @P5 LOP3.LUT R7, R7, R24, RZ, 0x3c, !PT ;  /* 0x0000001807075212 */ /* 0x004fc600078e3cff */
[----:B------:R-:W2:Y:S01]  /*0c90*/  @P5 LDG.E R24, desc[UR6][R16.64+0x114] ;  /* 0x0001140610185981 */ /* 0x000ea2000c1e1900 */
[----:B------:R-:W-:Y:S02]  /*0ca0*/  LOP3.LUT P0, RZ, R29, 0x8000, RZ, 0xc0, !PT ;  /* 0x000080001dff7812 */ /* 0x000fe4000780c0ff */
[----:B------:R-:W-:Y:S02]  /*0cb0*/  @P4 LOP3.LUT R2, R2, R25, RZ, 0x3c, !PT ;  /* 0x0000001902024212 */ /* 0x000fe400078e3cff */
[----:B------:R-:W2:Y:S01]  /*0cc0*/  @P5 LDG.E R25, desc[UR6][R16.64+0x110] ;  /* 0x0001100610195981 */ /* 0x000ea2000c1e1900 */
[----:B----4-:R-:W-:-:S03]  /*0cd0*/  @P6 LOP3.LUT R4, R4, R23, RZ, 0x3c, !PT ;  /* 0x0000001704046212 */ /* 0x010fc600078e3cff */
[----:B------:R-:W4:Y:S01]  /*0ce0*/  @P6 LDG.E R23, desc[UR6][R16.64+0x124] ;  /* 0x0001240610176981 */ /* 0x000f22000c1e1900 */
[----:B---3--:R-:W-:-:S04]  /*0cf0*/  @P6 LOP3.LUT R7, R7, R26, RZ, 0x3c, !PT ;  /* 0x0000001a07076212 */ /* 0x008fc800078e3cff */
[----:B------:R-:W3:Y:S01]  /*0d00*/  @P0 LDG.E R26, desc[UR6][R16.64+0x12c] ;  /* 0x00012c06101a0981 */ /* 0x000ee2000c1e1900 */
[----:B--2---:R-:W-:-:S03]  /*0d10*/  @P5 LOP3.LUT R3, R3, R24, RZ, 0x3c, !PT ;  /* 0x0000001803035212 */ /* 0x004fc600078e3cff */
[----:B------:R-:W2:Y:S01]  /*0d20*/  @P6 LDG.E R24, desc[UR6][R16.64+0x128] ;  /* 0x0001280610186981 */ /* 0x000ea2000c1e1900 */
[----:B------:R-:W-:-:S03]  /*0d30*/  @P5 LOP3.LUT R2, R2, R25, RZ, 0x3c, !PT ;  /* 0x0000001902025212 */ /* 0x000fc600078e3cff */
[----:B------:R-:W2:Y:S01]  /*0d40*/  @P0 LDG.E R25, desc[UR6][R16.64+0x130] ;  /* 0x0001300610190981 */ /* 0x000ea2000c1e1900 */
[----:B----4-:R-:W-:-:S03]  /*0d50*/  @P6 LOP3.LUT R2, R2, R23, RZ, 0x3c, !PT ;  /* 0x0000001702026212 */ /* 0x010fc600078e3cff */
[----:B------:R-:W4:Y:S01]  /*0d60*/  @P0 LDG.E R23, desc[UR6][R16.64+0x138] ;  /* 0x0001380610170981 */ /* 0x000f22000c1e1900 */
[----:B---3--:R-:W-:-:S03]  /*0d70*/  @P0 LOP3.LUT R7, R7, R26, RZ, 0x3c, !PT ;  /* 0x0000001a07070212 */ /* 0x008fc600078e3cff */
[----:B------:R-:W3:Y:S01]  /*0d80*/  @P0 LDG.E R26, desc[UR6][R16.64+0x13c] ;  /* 0x00013c06101a0981 */ /* 0x000ee2000c1e1900 */
[----:B--2---:R-:W-:-:S03]  /*0d90*/  @P6 LOP3.LUT R3, R3, R24, RZ, 0x3c, !PT ;  /* 0x0000001803036212 */ /* 0x004fc600078e3cff */
[----:B------:R-:W2:Y:S01]  /*0da0*/  @P0 LDG.E R24, desc[UR6][R16.64+0x134] ;  /* 0x0001340610180981 */ /* 0x000ea2000c1e1900 */
[----:B------:R-:W-:-:S04]  /*0db0*/  UIADD3 UR4, UPT, UPT, UR4, 0x10, URZ ;  /* 0x0000001004047890 */ /* 0x000fc8000fffe0ff */
[----:B------:R-:W-:Y:S01]  /*0dc0*/  UISETP.NE.AND UP0, UPT, UR4, 0x20, UPT ;  /* 0x000000200400788c */ /* 0x000fe2000bf05270 */
[----:B------:R-:W-:Y:S02]  /*0dd0*/  @P6 LOP3.LUT R5, R5, R28, RZ, 0x3c, !PT ;  /* 0x0000001c05056212 */ /* 0x000fe400078e3cff */
[----:B------:R-:W-:Y:S02]  /*0de0*/  @P0 LOP3.LUT R4, R4, R25, RZ, 0x3c, !PT ;  /* 0x0000001904040212 */ /* 0x000fe400078e3cff */
[----:B----4-:R-:W-:Y:S02]  /*0df0*/  @P0 LOP3.LUT R2, R2, R23, RZ, 0x3c, !PT ;  /* 0x0000001702020212 */ /* 0x010fe400078e3cff */
[----:B---3--:R-:W-:Y:S02]  /*0e00*/  @P0 LOP3.LUT R3, R3, R26, RZ, 0x3c, !PT ;  /* 0x0000001a03030212 */ /* 0x008fe400078e3cff */
[----:B--2---:R-:W-:Y:S01]  /*0e10*/  @P0 LOP3.LUT R5, R5, R24, RZ, 0x3c, !PT ;  /* 0x0000001805050212 */ /* 0x004fe200078e3cff */
[----:B------:R-:W-:Y:S06]  /*0e20*/  BRA.U UP0, `(.L_x_4) ;  /* 0xfffffff5004c7547 */ /* 0x000fec000b83ffff */
[----:B------:R-:W-:-:S05]  /*0e30*/  VIADD R20, R20, 0x1 ;  /* 0x0000000114147836 */ /* 0x000fca0000000000 */
[----:B------:R-:W-:-:S13]  /*0e40*/  ISETP.NE.AND P0, PT, R20, 0x5, PT ;  /* 0x000000051400780c */ /* 0x000fda0003f05270 */
[----:B------:R-:W-:Y:S05]  /*0e50*/  @P0 BRA `(.L_x_5) ;  /* 0xfffffff400300947 */ /* 0x000fea000383ffff */
[----:B------:R0:W-:Y:S01]  /*0e60*/  STL [R1+0x4], R7 ;  /* 0x0000040701007387 */ /* 0x0001e20000100800 */
[----:B------:R-:W-:-:S03]  /*0e70*/  ISETP.NE.U32.AND P0, PT, R27, 0x1, PT ;  /* 0x000000011b00780c */ /* 0x000fc60003f05070 */
[----:B------:R0:W-:Y:S01]  /*0e80*/  STL.64 [R1+0x8], R4 ;  /* 0x0000080401007387 */ /* 0x0001e20000100a00 */
[----:B------:R-:W-:-:S03]  /*0e90*/  ISETP.NE.AND.EX P0, PT, RZ, RZ, PT, P0 ;  /* 0x000000ffff00720c */ /* 0x000fc60003f05300 */
[----:B------:R0:W-:Y:S10]  /*0ea0*/  STL.64 [R1+0x10], R2 ;  /* 0x0000100201007387 */ /* 0x0001f40000100a00 */
[----:B------:R-:W-:Y:S05]  /*0eb0*/  @!P0 BRA `(.L_x_3) ;  /* 0x0000001800048947 */ /* 0x000fea0003800000 */
[----:B------:R-:W-:Y:S01]  /*0ec0*/  UMOV UR4, URZ ;  /* 0x000000ff00047c82 */ /* 0x000fe20008000000 */
[----:B------:R-:W-:Y:S01]  /*0ed0*/  UMOV UR5, URZ ;  /* 0x000000ff00057c82 */ /* 0x000fe20008000000 */
[----:B------:R-:W-:Y:S02]  /*0ee0*/  IMAD.MOV.U32 R20, RZ, RZ, RZ ;  /* 0x000000ffff147224 */ /* 0x000fe400078e00ff */
[----:B0-----:R-:W-:Y:S02]  /*0ef0*/  IMAD.MOV.U32 R7, RZ, RZ, RZ ;  /* 0x000000ffff077224 */ /* 0x001fe400078e00ff */
[----:B------:R-:W-:Y:S02]  /*0f00*/  IMAD.U32 R3, RZ, RZ, UR4 ;  /* 0x00000004ff037e24 */ /* 0x000fe4000f8e00ff */
[----:B------:R-:W-:Y:S02]  /*0f10*/  IMAD.U32 R2, RZ, RZ, UR5 ;  /* 0x00000005ff027e24 */ /* 0x000fe4000f8e00ff */
[----:B------:R-:W-:-:S02]  /*0f20*/  IMAD.U32 R5, RZ, RZ, UR4 ;  /* 0x00000004ff057e24 */ /* 0x000fc4000f8e00ff */
[----:B------:R-:W-:-:S07]  /*0f30*/  IMAD.U32 R4, RZ, RZ, UR5 ;  /* 0x00000005ff047e24 */ /* 0x000fce000f8e00ff */
.L_x_7:
[----:B------:R-:W-:-:S06]  /*0f40*/  IMAD R21, R20, 0x4, R1 ;  /* 0x0000000414157824 */ /* 0x000fcc00078e0201 */
[----:B------:R-:W5:Y:S01]  /*0f50*/  LDL R21, [R21+0x4] ;  /* 0x0000040015157983 */ /* 0x000f620000100800 */
[----:B------:R-:W-:Y:S01]  /*0f60*/  IMAD.SHL.U32 R22, R20, 0x20, RZ ;  /* 0x0000002014167824 */ /* 0x000fe200078e00ff */
[----:B------:R-:W-:-:S06]  /*0f70*/  UMOV UR4, URZ ;  /* 0x000000ff00047c82 */ /* 0x000fcc0008000000 */
.L_x_6:
        /* <DEDUP_REMOVED lines=181> */
[----:B------:R-:W-:Y:S05]  /*1ad0*/  @P0 BRA `(.L_x_3) ;  /* 0x0000000800fc0947 */ /* 0x000fea0003800000 */
[----:B------:R-:W-:Y:S01]  /*1ae0*/  UMOV UR4, URZ ;  /* 0x000000ff00047c82 */ /* 0x000fe20008000000 */
[----:B------:R-:W-:Y:S01]  /*1af0*/  UMOV UR5, URZ ;  /* 0x000000ff00057c82 */ /* 0x000fe20008000000 */
[----:B------:R-:W-:Y:S02]  /*1b00*/  IMAD.MOV.U32 R20, RZ, RZ, RZ ;  /* 0x000000ffff147224 */ /* 0x000fe400078e00ff */
[----:B-1----:R-:W-:Y:S02]  /*1b10*/  IMAD.MOV.U32 R7, RZ, RZ, RZ ;  /* 0x000000ffff077224 */ /* 0x002fe400078e00ff */
[----:B------:R-:W-:Y:S02]  /*1b20*/  IMAD.U32 R3, RZ, RZ, UR4 ;  /* 0x00000004ff037e24 */ /* 0x000fe4000f8e00ff */
[----:B------:R-:W-:Y:S02]  /*1b30*/  IMAD.U32 R2, RZ, RZ, UR5 ;  /* 0x00000005ff027e24 */ /* 0x000fe4000f8e00ff */
[----:B------:R-:W-:-:S02]  /*1b40*/  IMAD.U32 R5, RZ, RZ, UR4 ;  /* 0x00000004ff057e24 */ /* 0x000fc4000f8e00ff */
[----:B------:R-:W-:-:S07]  /*1b50*/  IMAD.U32 R4, RZ, RZ, UR5 ;  /* 0x00000005ff047e24 */ /* 0x000fce000f8e00ff */
.L_x_9:
[----:B------:R-:W-:-:S06]  /*1b60*/  IMAD R21, R20, 0x4, R1 ;  /* 0x0000000414157824 */ /* 0x000fcc00078e0201 */
[----:B------:R-:W5:Y:S01]  /*1b70*/  LDL R21, [R21+0x4] ;  /* 0x0000040015157983 */ /* 0x000f620000100800 */
[----:B------:R-:W-:Y:S01]  /*1b80*/  IMAD.SHL.U32 R22, R20, 0x20, RZ ;  /* 0x0000002014167824 */ /* 0x000fe200078e00ff */
[----:B------:R-:W-:-:S06]  /*1b90*/  UMOV UR4, URZ ;  /* 0x000000ff00047c82 */ /* 0x000fcc0008000000 */
.L_x_8:
        /* <DEDUP_REMOVED lines=154> */
[----:B------:R-:W-:Y:S02]  /*2540*/  LOP3.LUT P0, RZ, R27, 0x8000, RZ, 0xc0, !PT ;  /* 0x000080001bff7812 */ /* 0x000fe4000780c0ff */
[----:B------:R-:W-:Y:S02]  /*2550*/  @P5 LOP3.LUT R5, R5, R28, RZ, 0x3c, !PT ;  /* 0x0000001c05055212 */ /* 0x000fe400078e3cff */
[----:B------:R-:W-:Y:S02]  /*2560*/  @P6 LOP3.LUT R4, R4, R25, RZ, 0x3c, !PT ;  /* 0x0000001904046212 */ /* 0x000fe400078e3cff */
[----:B---3--:R-:W-:Y:S02]  /*2570*/  @P6 LOP3.LUT R2, R2, R23, RZ, 0x3c, !PT ;  /* 0x0000001702026212 */ /* 0x008fe400078e3cff */
[----:B----4-:R-:W-:-:S05]  /*2580*/  @P6 LOP3.LUT R3, R3, R26, RZ, 0x3c, !PT ;  /* 0x0000001a03036212 */ /* 0x010fca00078e3cff */
[----:B------:R-:W3:Y:S04]  /*2590*/  @P0 LDG.E R28, desc[UR6][R16.64+0x12c] ;  /* 0x00012c06101c0981 */ /* 0x000ee8000c1e1900 */
[----:B------:R-:W4:Y:S04]  /*25a0*/  @P0 LDG.E R23, desc[UR6][R16.64+0x130] ;  /* 0x0001300610170981 */ /* 0x000f28000c1e1900 */
[----:B------:R-:W4:Y:S04]  /*25b0*/  @P0 LDG.E R26, desc[UR6][R16.64+0x13c] ;  /* 0x00013c06101a0981 */ /* 0x000f28000c1e1900 */
[----:B------:R-:W4:Y:S01]  /*25c0*/  @P0 LDG.E R25, desc[UR6][R16.64+0x138] ;  /* 0x0001380610190981 */ /* 0x000f22000c1e1900 */
[----:B--2---:R-:W-:-:S03]  /*25d0*/  @P6 LOP3.LUT R5, R5, R24, RZ, 0x3c, !PT ;  /* 0x0000001805056212 */ /* 0x004fc600078e3cff */
[----:B------:R-:W2:Y:S01]  /*25e0*/  @P0 LDG.E R24, desc[UR6][R16.64+0x134] ;  /* 0x0001340610180981 */ /* 0x000ea2000c1e1900 */
[----:B------:R-:W-:-:S04]  /*25f0*/  UIADD3 UR4, UPT, UPT, UR4, 0x10, URZ ;  /* 0x0000001004047890 */ /* 0x000fc8000fffe0ff */
[----:B------:R-:W-:Y:S01]  /*2600*/  UISETP.NE.AND UP0, UPT, UR4, 0x20, UPT ;  /* 0x000000200400788c */ /* 0x000fe2000bf05270 */
[----:B---3--:R-:W-:Y:S02]  /*2610*/  @P0 LOP3.LUT R7, R7, R28, RZ, 0x3c, !PT ;  /* 0x0000001c07070212 */ /* 0x008fe400078e3cff */
[----:B----4-:R-:W-:Y:S02]  /*2620*/  @P0 LOP3.LUT R4, R4, R23, RZ, 0x3c, !PT ;  /* 0x0000001704040212 */ /* 0x010fe400078e3cff */
[----:B------:R-:W-:Y:S02]  /*2630*/  @P0 LOP3.LUT R3, R3, R26, RZ, 0x3c, !PT ;  /* 0x0000001a03030212 */ /* 0x000fe400078e3cff */
[----:B------:R-:W-:Y:S02]  /*2640*/  @P0 LOP3.LUT R2, R2, R25, RZ, 0x3c, !PT ;  /* 0x0000001902020212 */ /* 0x000fe400078e3cff */
[----:B--2---:R-:W-:Y:S01]  /*2650*/  @P0 LOP3.LUT R5, R5, R24, RZ, 0x3c, !PT ;  /* 0x0000001805050212 */ /* 0x004fe200078e3cff */
[----:B------:R-:W-:Y:S06]  /*2660*/  BRA.U UP0, `(.L_x_8) ;  /* 0xfffffff5004c7547 */ /* 0x000fec000b83ffff */
[----:B------:R-:W-:-:S05]  /*2670*/  VIADD R20, R20, 0x1 ;  /* 0x0000000114147836 */ /* 0x000fca0000000000 */
[----:B------:R-:W-:-:S13]  /*2680*/  ISETP.NE.AND P0, PT, R20, 0x5, PT ;  /* 0x000000051400780c */ /* 0x000fda0003f05270 */
[----:B------:R-:W-:Y:S05]  /*2690*/  @P0 BRA `(.L_x_9) ;  /* 0xfffffff400300947 */ /* 0x000fea000383ffff */
[----:B------:R2:W-:Y:S04]  /*26a0*/  STL [R1+0x4], R7 ;  /* 0x0000040701007387 */ /* 0x0005e80000100800 */
[----:B------:R2:W-:Y:S04]  /*26b0*/  STL.64 [R1+0x8], R4 ;  /* 0x0000080401007387 */ /* 0x0005e80000100a00 */
[----:B------:R2:W-:Y:S02]  /*26c0*/  STL.64 [R1+0x10], R2 ;  /* 0x0000100201007387 */ /* 0x0005e40000100a00 */
.L_x_3:
[----:B------:R-:W-:Y:S05]  /*26d0*/  BSYNC.RECONVERGENT B1 ;  /* 0x0000000000017941 */ /* 0x000fea0003800200 */
.L_x_2:
[----:B------:R-:W-:Y:S01]  /*26e0*/  ISETP.GT.U32.AND P0, PT, R18, 0x3, PT ;  /* 0x000000031200780c */ /* 0x000fe20003f04070 */
[----:B------:R-:W-:Y:S01]  /*26f0*/  VIADD R6, R6, 0x1 ;  /* 0x0000000106067836 */ /* 0x000fe20000000000 */
[--C-:B------:R-:W-:Y:S02]  /*2700*/  SHF.R.U64 R18, R18, 0x2, R19.reuse ;  /* 0x0000000212127819 */ /* 0x100fe40000001213 */
[----:B------:R-:W-:Y:S02]  /*2710*/  ISETP.GT.U32.AND.EX P0, PT, R19, RZ, PT, P0 ;  /* 0x000000ff1300720c */ /* 0x000fe40003f04100 */
[----:B------:R-:W-:-:S11]  /*2720*/  SHF.R.U32.HI R19, RZ, 0x2, R19 ;  /* 0x00000002ff137819 */ /* 0x000fd60000011613 */
[----:B------:R-:W-:Y:S05]  /*2730*/  @P0 BRA `(.L_x_10) ;  /* 0xffffffd800cc0947 */ /* 0x000fea000383ffff */
.L_x_1:
[----:B------:R-:W-:Y:S05]  /*2740*/  BSYNC.RECONVERGENT B0 ;  /* 0x0000000000007941 */ /* 0x000fea0003800200 */
.L_x_0:
[----:B------:R-:W-:Y:S01]  /*2750*/  SHF.R.U32.HI R6, RZ, 0x2, R7 ;  /* 0x00000002ff067819 */ /* 0x000fe20000011607 */
[----:B------:R-:W3:Y:S01]  /*2760*/  LDC.64 R22, c[0x0][0x388] ;  /* 0x0000e200ff167b82 */ /* 0x000ee20000000a00 */
[----:B------:R-:W-:Y:S01]  /*2770*/  IMAD.MOV.U32 R18, RZ, RZ, 0x2f800000 ;  /* 0x2f800000ff127424 */ /* 0x000fe200078e00ff */
[----:B------:R-:W-:Y:S01]  /*2780*/  UMOV UR4, 0x66666666 ;  /* 0x6666666600047882 */ /* 0x000fe20000000000 */
[----:B------:R-:W-:Y:S01]  /*2790*/  LOP3.LUT R6, R6, R7, RZ, 0x3c, !PT ;  /* 0x0000000706067212 */ /* 0x000fe200078e3cff */
[----:B012---:R-:W-:Y:S01]  /*27a0*/  IMAD.SHL.U32 R7, R3, 0x10, RZ ;  /* 0x0000001003077824 */ /* 0x007fe200078e00ff */
[----:B------:R-:W-:Y:S01]  /*27b0*/  UMOV UR5, 0x3fe66666 ;  /* 0x3fe6666600057882 */ /* 0x000fe20000000000 */
[----:B------:R-:W-:Y:S01]  /*27c0*/  IMAD.MOV.U32 R15, RZ, RZ, R2 ;  /* 0x000000ffff0f7224 */ /* 0x000fe200078e0002 */
[----:B------:R-:W-:Y:S01]  /*27d0*/  BSSY.RECONVERGENT B0, `(.L_x_11) ;  /* 0x0000027000007945 */ /* 0x000fe20003800200 */
[----:B------:R-:W-:Y:S01]  /*27e0*/  IMAD.SHL.U32 R14, R6, 0x2, RZ ;  /* 0x00000002060e7824 */ /* 0x000fe200078e00ff */
[----:B------:R-:W0:Y:S01]  /*27f0*/  LDC.64 R20, c[0x0][0x380] ;  /* 0x0000e000ff147b82 */ /* 0x000e220000000a00 */
[----:B------:R-:W-:-:S03]  /*2800*/  IMAD.MOV.U32 R16, RZ, RZ, R3 ;  /* 0x000000ffff107224 */ /* 0x000fc600078e0003 */
[----:B------:R-:W-:Y:S01]  /*2810*/  LOP3.LUT R14, R6, R14, R7, 0x96, !PT ;  /* 0x0000000e060e7212 */ /* 0x000fe200078e9607 */
[----:B------:R-:W-:-:S03]  /*2820*/  VIADD R6, R13, 0x6a788e ;  /* 0x006a788e0d067836 */ /* 0x000fc60000000000 */
[----:B------:R-:W-:Y:S01]  /*2830*/  LOP3.LUT R17, R14, R3, RZ, 0x3c, !PT ;  /* 0x000000030e117212 */ /* 0x000fe200078e3cff */
[----:B------:R-:W-:-:S04]  /*2840*/  IMAD.MOV.U32 R14, RZ, RZ, R5 ;  /* 0x000000ffff0e7224 */ /* 0x000fc800078e0005 */
[----:B------:R-:W-:Y:S01]  /*2850*/  IMAD.IADD R7, R17, 0x1, R6 ;  /* 0x0000000111077824 */ /* 0x000fe200078e0206 */
[----:B------:R1:W-:Y:S01]  /*2860*/  STL.64 [R1+0x8], R14 ;  /* 0x0000080e01007387 */ /* 0x0003e20000100a00 */
[----:B---3--:R-:W-:Y:S02]  /*2870*/  VIADD R2, R22, 0xffffffff ;  /* 0xffffffff16027836 */ /* 0x008fe40000000000 */
[----:B------:R-:W-:Y:S01]  /*2880*/  VIADD R3, R23, 0xffffffff ;  /* 0xffffffff17037836 */ /* 0x000fe20000000000 */
[----:B------:R-:W-:Y:S01]  /*2890*/  I2FP.F32.U32 R7, R7 ;  /* 0x0000000700077245 */ /* 0x000fe20000201000 */
[----:B------:R1:W-:Y:S01]  /*28a0*/  STL.64 [R1+0x10], R16 ;  /* 0x0000101001007387 */ /* 0x0003e20000100a00 */
[----:B------:R-:W-:Y:S02]  /*28b0*/  ISETP.NE.AND P1, PT, R9, R2, PT ;  /* 0x000000020900720c */ /* 0x000fe40003f25270 */
[----:B------:R-:W-:Y:S01]  /*28c0*/  ISETP.NE.AND P0, PT, R8, R3, PT ;  /* 0x000000030800720c */ /* 0x000fe20003f05270 */
[----:B------:R-:W-:Y:S01]  /*28d0*/  FFMA R18, R7, R18, 1.1641532182693481445e-10 ;  /* 0x2f00000007127423 */ /* 0x000fe20000000012 */
[----:B0-----:R-:W-:Y:S01]  /*28e0*/  LEA R2, P3, R0, R20, 0x2 ;  /* 0x0000001400027211 */ /* 0x001fe200078610ff */
[----:B------:R-:W-:Y:S01]  /*28f0*/  IMAD.MOV.U32 R7, RZ, RZ, R4 ;  /* 0x000000ffff077224 */ /* 0x000fe200078e0004 */
[----:B------:R-:W-:-:S02]  /*2900*/  ISETP.NE.AND P1, PT, R9, RZ, P1 ;  /* 0x000000ff0900720c */ /* 0x000fc40000f25270 */
[----:B------:R-:W-:Y:S01]  /*2910*/  LEA.HI.X R3, R0, R21, R12, 0x2, P3 ;  /* 0x0000001500037211 */ /* 0x000fe200018f140c */
[----:B------:R-:W0:Y:S01]  /*2920*/  F2F.F64.F32 R18, R18 ;  /* 0x0000001200127310 */ /* 0x000e220000201800 */
[----:B------:R1:W-:Y:S01]  /*2930*/  STL.64 [R1], R6 ;  /* 0x0000000601007387 */ /* 0x0003e20000100a00 */
[----:B------:R-:W-:-:S04]  /*2940*/  ISETP.NE.AND P0, PT, R8, RZ, P0 ;  /* 0x000000ff0800720c */ /* 0x000fc80000705270 */
[----:B------:R-:W-:Y:S02]  /*2950*/  PLOP3.LUT P0, PT, P0, P1, PT, 0xf8, 0x8f ;  /* 0x00000000008f781c */ /* 0x000fe40000703f70 */
[----:B------:R-:W-:Y:S01]  /*2960*/  LOP3.LUT P1, RZ, R8, R9, RZ, 0xfc, !PT ;  /* 0x0000000908ff7212 */ /* 0x000fe2000782fcff */
[----:B0-----:R-:W-:-:S06]  /*2970*/  DSETP.GEU.AND P2, PT, R18, UR4, PT ;  /* 0x0000000412007e2a */ /* 0x001fcc000bf4e000 */
[----:B------:R-:W-:-:S05]  /*2980*/  SEL R5, RZ, 0x1, !P2 ;  /* 0x00000001ff057807 */ /* 0x000fca0005000000 */
[----:B------:R1:W-:Y:S01]  /*2990*/  STG.E desc[UR6][R2.64], R5 ;  /* 0x0000000502007986 */ /* 0x0003e2000c101906 */
[----:B------:R-:W-:Y:S05]  /*29a0*/  @P0 BRA `(.L_x_12) ;  /* 0x0000000000240947 */ /* 0x000fea0003800000 */
[----:B-1----:R-:W0:Y:S01]  /*29b0*/  LDC.64 R6, c[0x0][0x380] ;  /* 0x0000e000ff067b82 */ /* 0x002e220000000a00 */
[----:B------:R-:W-:Y:S01]  /*29c0*/  IMAD.IADD R13, R0, 0x1, -R23 ;  /* 0x00000001000d7824 */ /* 0x000fe200078e0a17 */
[----:B------:R2:W-:Y:S01]  /*29d0*/  STG.E desc[UR6][R2.64], RZ ;  /* 0x000000ff02007986 */ /* 0x0005e2000c101906 */
[----:B------:R-:W-:-:S03]  /*29e0*/  IMAD.WIDE R4, R23, 0x4, R2 ;  /* 0x0000000417047825 */ /* 0x000fc600078e0202 */
[----:B------:R2:W-:Y:S04]  /*29f0*/  STG.E desc[UR6][R2.64+0x4], RZ ;  /* 0x000004ff02007986 */ /* 0x0005e8000c101906 */
[----:B------:R2:W-:Y:S04]  /*2a00*/  STG.E desc[UR6][R2.64+-0x4], RZ ;  /* 0xfffffcff02007986 */ /* 0x0005e8000c101906 */
[----:B------:R2:W-:Y:S01]  /*2a10*/  STG.E desc[UR6][R4.64], RZ ;  /* 0x000000ff04007986 */ /* 0x0005e2000c101906 */
[----:B0-----:R-:W-:-:S05]  /*2a20*/  IMAD.WIDE R6, R13, 0x4, R6 ;  /* 0x000000040d067825 */ /* 0x001fca00078e0206 */
[----:B------:R2:W-:Y:S02]  /*2a30*/  STG.E desc[UR6][R6.64], RZ ;  /* 0x000000ff06007986 */ /* 0x0005e4000c101906 */
.L_x_12:
[----:B------:R-:W-:Y:S05]  /*2a40*/  BSYNC.RECONVERGENT B0 ;  /* 0x0000000000007941 */ /* 0x000fea0003800200 */
.L_x_11:
[----:B------:R0:W-:Y:S04]  /*2a50*/  STL.64 [R1+0x18], RZ ;  /* 0x000018ff01007387 */ /* 0x0001e80000100a00 */
[----:B------:R0:W-:Y:S04]  /*2a60*/  STL [R1+0x20], RZ ;  /* 0x000020ff01007387 */ /* 0x0001e80000100800 */
[----:B------:R0:W-:Y:S01]  /*2a70*/  STL.64 [R1+0x28], RZ ;  /* 0x000028ff01007387 */ /* 0x0001e20000100a00 */
[----:B------:R-:W-:Y:S05]  /*2a80*/  @P1 EXIT ;  /* 0x000000000000194d */ /* 0x000fea0003800000 */
[----:B------:R-:W2:Y:S01]  /*2a90*/  LDCU.64 UR4, c[0x0][0x380] ;  /* 0x00007000ff0477ac */ /* 0x000ea20008000a00 */
[----:B------:R-:W-:Y:S01]  /*2aa0*/  MOV R20, 0x2b20 ;  /* 0x00002b2000147802 */ /* 0x000fe20000000f00 */
[----:B------:R-:W-:Y:S01]  /*2ab0*/  IMAD.MOV.U32 R21, RZ, RZ, 0x0 ;  /* 0x00000000ff157424 */ /* 0x000fe200078e00ff */
[----:B------:R-:W3:Y:S01]  /*2ac0*/  LDCU.64 UR6, c[0x0][0x388] ;  /* 0x00007100ff0677ac */ /* 0x000ee20008000a00 */
[----:B--2---:R-:W-:Y:S02]  /*2ad0*/  IMAD.U32 R4, RZ, RZ, UR4 ;  /* 0x00000004ff047e24 */ /* 0x004fe4000f8e00ff */
[----:B-1----:R-:W-:Y:S02]  /*2ae0*/  IMAD.U32 R5, RZ, RZ, UR5 ;  /* 0x00000005ff057e24 */ /* 0x002fe4000f8e00ff */
[----:B---3--:R-:W-:Y:S02]  /*2af0*/  IMAD.U32 R6, RZ, RZ, UR6 ;  /* 0x00000006ff067e24 */ /* 0x008fe4000f8e00ff */
[----:B------:R-:W-:-:S07]  /*2b00*/  IMAD.U32 R7, RZ, RZ, UR7 ;  /* 0x00000007ff077e24 */ /* 0x000fce000f8e00ff */
[----:B0-----:R-:W-:Y:S05]  /*2b10*/  CALL.REL.NOINC `($_Z17randomArrayKernelPiiiy$_Z3dfsPiiiiiP17curandStateXORWOW) ;  /* 0x0000000000047944 */ /* 0x001fea0003c00000 */
[----:B------:R-:W-:Y:S05]  /*2b20*/  EXIT ;  /* 0x000000000000794d */ /* 0x000fea0003800000 */
        .type           $_Z17randomArrayKernelPiiiy$_Z3dfsPiiiiiP17curandStateXORWOW,@function
        .size           $_Z17randomArrayKernelPiiiy$_Z3dfsPiiiiiP17curandStateXORWOW,(.L_x_37 - $_Z17randomArrayKernelPiiiy$_Z3dfsPiiiiiP17curandStateXORWOW)
$_Z17randomArrayKernelPiiiy$_Z3dfsPiiiiiP17curandStateXORWOW:
[----:B------:R-:W-:Y:S02]  /*2b30*/  IMAD.MOV.U32 R3, RZ, RZ, R1 ;  /* 0x000000ffff037224 */ /* 0x000fe400078e0001 */
[----:B------:R-:W-:-:S05]  /*2b40*/  VIADD R1, R1, 0xffffff90 ;  /* 0xffffff9001017836 */ /* 0x000fca0000000000 */
[----:B------:R-:W-:-:S05]  /*2b50*/  LOP3.LUT R1, R1, 0xfffffff0, RZ, 0xc0, !PT ;  /* 0xfffffff001017812 */ /* 0x000fca00078ec0ff */
[----:B------:R-:W-:Y:S04]  /*2b60*/  STL [R1+0x60], R31 ;  /* 0x0000601f01007387 */ /* 0x000fe80000100800 */
[----:B------:R-:W-:Y:S04]  /*2b70*/  STL [R1+0x5c], R30 ;  /* 0x00005c1e01007387 */ /* 0x000fe80000100800 */
[----:B------:R-:W-:Y:S04]  /*2b80*/  STL [R1+0x58], R29 ;  /* 0x0000581d01007387 */ /* 0x000fe80000100800 */
[----:B------:R-:W-:Y:S04]  /*2b90*/  STL [R1+0x54], R28 ;  /* 0x0000541c01007387 */ /* 0x000fe80000100800 */
[----:B------:R-:W-:Y:S04]  /*2ba0*/  STL [R1+0x38], R21 ;  /* 0x0000381501007387 */ /* 0x000fe80000100800 */
[----:B------:R-:W-:Y:S04]  /*2bb0*/  STL [R1+0x34], R20 ;  /* 0x0000341401007387 */ /* 0x000fe80000100800 */
[----:B------:R-:W-:Y:S04]  /*2bc0*/  STL [R1+0x20], R2 ;  /* 0x0000200201007387 */ /* 0x000fe80000100800 */
[----:B------:R0:W-:Y:S04]  /*2bd0*/  STL [R1+0x48], R25 ;  /* 0x0000481901007387 */ /* 0x0001e80000100800 */
[----:B------:R1:W-:Y:S04]  /*2be0*/  STL [R1+0x50], R27 ;  /* 0x0000501b01007387 */ /* 0x0003e80000100800 */
[----:B------:R2:W-:Y:S01]  /*2bf0*/  STL [R1+0x4c], R26 ;  /* 0x00004c1a01007387 */ /* 0x0005e20000100800 */
[----:B0-----:R-:W0:Y:S05]  /*2c00*/  BMOV.32.CLEAR R25, B6 ;  /* 0x0000000006197355 */ /* 0x001e2a0000100000 */
[----:B------:R3:W-:Y:S01]  /*2c10*/  STL [R1+0x44], R24 ;  /* 0x0000441801007387 */ /* 0x0007e20000100800 */
[----:B-1----:R-:W-:-:S02]  /*2c20*/  IMAD.MOV.U32 R27, RZ, RZ, R5 ;  /* 0x000000ffff1b7224 */ /* 0x002fc400078e0005 */
[----:B--2---:R-:W-:Y:S01]  /*2c30*/  IMAD.MOV.U32 R26, RZ, RZ, R4 ;  /* 0x000000ffff1a7224 */ /* 0x004fe200078e0004 */
[----:B------:R1:W-:Y:S04]  /*2c40*/  STL [R1+0x40], R23 ;  /* 0x0000401701007387 */ /* 0x0003e80000100800 */
[----:B------:R2:W-:Y:S01]  /*2c50*/  STL [R1+0x3c], R22 ;  /* 0x00003c1601007387 */ /* 0x0005e20000100800 */
[----:B---3--:R-:W-:-:S03]  /*2c60*/  IMAD.MOV.U32 R24, RZ, RZ, R3 ;  /* 0x000000ffff187224 */ /* 0x008fc600078e0003 */
[----:B------:R3:W-:Y:S01]  /*2c70*/  STL [R1+0x30], R19 ;  /* 0x0000301301007387 */ /* 0x0007e20000100800 */
[----:B-1----:R-:W-:-:S03]  /*2c80*/  IMAD.MOV.U32 R23, RZ, RZ, R6 ;  /* 0x000000ffff177224 */ /* 0x002fc600078e0006 */
[----:B------:R1:W-:Y:S01]  /*2c90*/  STL [R1+0x2c], R18 ;  /* 0x00002c1201007387 */ /* 0x0003e20000100800 */
[----:B--2---:R-:W-:-:S03]  /*2ca0*/  IMAD.MOV.U32 R22, RZ, RZ, R7 ;  /* 0x000000ffff167224 */ /* 0x004fc600078e0007 */
[----:B------:R2:W-:Y:S01]  /*2cb0*/  STL [R1+0x28], R17 ;  /* 0x0000281101007387 */ /* 0x0005e20000100800 */
[----:B---3--:R-:W-:-:S03]  /*2cc0*/  IMAD.MOV.U32 R19, RZ, RZ, R8 ;  /* 0x000000ffff137224 */ /* 0x008fc600078e0008 */
[----:B------:R3:W-:Y:S01]  /*2cd0*/  STL [R1+0x24], R16 ;  /* 0x0000241001007387 */ /* 0x0007e20000100800 */
[----:B-1----:R-:W-:Y:S02]  /*2ce0*/  IMAD.MOV.U32 R18, RZ, RZ, R9 ;  /* 0x000000ffff127224 */ /* 0x002fe400078e0009 */
[----:B--2---:R-:W-:Y:S02]  /*2cf0*/  IMAD.MOV.U32 R17, RZ, RZ, R10 ;  /* 0x000000ffff117224 */ /* 0x004fe400078e000a */
[----:B---3--:R-:W-:Y:S01]  /*2d00*/  IMAD.MOV.U32 R16, RZ, RZ, R11 ;  /* 0x000000ffff107224 */ /* 0x008fe200078e000b */
[----:B------:R-:W1:Y:S01]  /*2d10*/  LDCU UR4, c[0x0][0x2f8] ;  /* 0x00005f00ff0477ac */ /* 0x000e620008000800 */
[----:B------:R-:W-:Y:S02]  /*2d20*/  IMAD.MOV.U32 R29, RZ, RZ, -0x1 ;  /* 0xffffffffff1d7424 */ /* 0x000fe400078e00ff */
[----:B------:R-:W-:Y:S02]  /*2d30*/  IMAD.MOV.U32 R31, RZ, RZ, 0x1 ;  /* 0x00000001ff1f7424 */ /* 0x000fe400078e00ff */
[----:B------:R-:W-:-:S02]  /*2d40*/  IMAD.MOV.U32 R28, RZ, RZ, RZ ;  /* 0x000000ffff1c7224 */ /* 0x000fc400078e00ff */
[----:B------:R-:W-:Y:S02]  /*2d50*/  IMAD.MOV.U32 R30, RZ, RZ, RZ ;  /* 0x000000ffff1e7224 */ /* 0x000fe400078e00ff */
[----:B------:R-:W-:Y:S02]  /*2d60*/  IMAD.MOV.U32 R12, RZ, RZ, -0x1 ;  /* 0xffffffffff0c7424 */ /* 0x000fe400078e00ff */
[----:B------:R-:W-:Y:S01]  /*2d70*/  IMAD.MOV.U32 R14, RZ, RZ, 0x1 ;  /* 0x00000001ff0e7424 */ /* 0x000fe200078e00ff */
[----:B------:R-:W-:Y:S01]  /*2d80*/  STL.128 [R1], R28 ;  /* 0x0000001c01007387 */ /* 0x000fe20000100c00 */
[----:B------:R-:W-:Y:S02]  /*2d90*/  IMAD.MOV.U32 R13, RZ, RZ, RZ ;  /* 0x000000ffff0d7224 */ /* 0x000fe400078e00ff */
[----:B------:R-:W-:Y:S02]  /*2da0*/  IMAD.MOV.U32 R15, RZ, RZ, RZ ;  /* 0x000000ffff0f7224 */ /* 0x000fe400078e00ff */
[----:B-1----:R-:W-:-:S03]  /*2db0*/  VIADD R2, R17, -UR4 ;  /* 0x8000000411027c36 */ /* 0x002fc60008000000 */
[----:B------:R1:W-:Y:S04]  /*2dc0*/  STL.128 [R1+0x10], R12 ;  /* 0x0000100c01007387 */ /* 0x0003e80000100c00 */
[----:B------:R-:W2:Y:S04]  /*2dd0*/  LDL.64 R10, [R2] ;  /* 0x00000000020a7983 */ /* 0x000ea80000100a00 */
[----:B------:R-:W3:Y:S04]  /*2de0*/  LDL.64 R4, [R2+0x10] ;  /* 0x0000100002047983 */ /* 0x000ee80000100a00 */
[----:B------:R-:W4:Y:S01]  /*2df0*/  LDL.64 R6, [R2+0x8] ;  /* 0x0000080002067983 */ /* 0x000f220000100a00 */
[----:B--2---:R-:W-:Y:S01]  /*2e00*/  SHF.R.U32.HI R0, RZ, 0x2, R11 ;  /* 0x00000002ff007819 */ /* 0x004fe2000001160b */
[----:B------:R-:W-:-:S03]  /*2e10*/  VIADD R10, R10, 0x587c5 ;  /* 0x000587c50a0a7836 */ /* 0x000fc60000000000 */
[----:B------:R-:W-:Y:S01]  /*2e20*/  LOP3.LUT R0, R0, R11, RZ, 0x3c, !PT ;  /* 0x0000000b00007212 */ /* 0x000fe200078e3cff */
[----:B---3--:R-:W-:Y:S02]  /*2e30*/  IMAD.SHL.U32 R3, R5, 0x10, RZ ;  /* 0x0000001005037824 */ /* 0x008fe400078e00ff */
[----:B-1----:R-:W-:Y:S02]  /*2e40*/  IMAD.MOV.U32 R15, RZ, RZ, R4 ;  /* 0x000000ffff0f7224 */ /* 0x002fe400078e0004 */
[C---:B------:R-:W-:Y:S02]  /*2e50*/  IMAD.SHL.U32 R8, R0.reuse, 0x2, RZ ;  /* 0x0000000200087824 */ /* 0x040fe400078e00ff */
[----:B------:R-:W-:Y:S02]  /*2e60*/  IMAD.MOV.U32 R30, RZ, RZ, R5 ;  /* 0x000000ffff1e7224 */ /* 0x000fe400078e0005 */
[----:B----4-:R-:W-:Y:S01]  /*2e70*/  IMAD.MOV.U32 R14, RZ, RZ, R7 ;  /* 0x000000ffff0e7224 */ /* 0x010fe200078e0007 */
[----:B------:R-:W-:Y:S01]  /*2e80*/  LOP3.LUT R8, R0, R8, R3, 0x96, !PT ;  /* 0x0000000800087212 */ /* 0x000fe200078e9603 */
[----:B------:R-:W-:-:S02]  /*2e90*/  IMAD.MOV.U32 R3, RZ, RZ, 0x2f800000 ;  /* 0x2f800000ff037424 */ /* 0x000fc400078e00ff */
[----:B------:R-:W-:Y:S01]  /*2ea0*/  IMAD.MOV.U32 R11, RZ, RZ, R6 ;  /* 0x000000ffff0b7224 */ /* 0x000fe200078e0006 */
[----:B------:R-:W-:Y:S01]  /*2eb0*/  LOP3.LUT R31, R8, R5, RZ, 0x3c, !PT ;  /* 0x00000005081f7212 */ /* 0x000fe200078e3cff */
[----:B------:R1:W-:Y:S04]  /*2ec0*/  STL.64 [R2+0x8], R14 ;  /* 0x0000080e02007387 */ /* 0x0003e80000100a00 */
[----:B------:R-:W-:Y:S01]  /*2ed0*/  IMAD.IADD R0, R31, 0x1, R10 ;  /* 0x000000011f007824 */ /* 0x000fe200078e020a */
[----:B------:R1:W-:Y:S04]  /*2ee0*/  STL.64 [R2+0x10], R30 ;  /* 0x0000101e02007387 */ /* 0x0003e80000100a00 */
[----:B------:R-:W-:Y:S01]  /*2ef0*/  I2FP.F32.U32 R0, R0 ;  /* 0x0000000000007245 */ /* 0x000fe20000201000 */
[----:B------:R1:W-:Y:S04]  /*2f00*/  STL.64 [R2], R10 ;  /* 0x0000000a02007387 */ /* 0x0003e80000100a00 */
[----:B------:R-:W-:-:S04]  /*2f10*/  FFMA R0, R0, R3, 1.1641532182693481445e-10 ;  /* 0x2f00000000007423 */ /* 0x000fc80000000003 */
[----:B------:R-:W-:-:S06]  /*2f20*/  FADD R0, R0, R0 ;  /* 0x0000000000007221 */ /* 0x000fcc0000000000 */
[----:B------:R-:W2:Y:S02]  /*2f30*/  F2I.TRUNC.NTZ R0, R0 ;  /* 0x0000000000007305 */ /* 0x000ea4000020f100 */
[----:B--2---:R-:W-:-:S05]  /*2f40*/  IMAD R3, R0, 0x8, R1 ;  /* 0x0000000800037824 */ /* 0x004fca00078e0201 */
[----:B------:R-:W2:Y:S01]  /*2f50*/  LDL.64 R8, [R3] ;  /* 0x0000000003087983 */ /* 0x000ea20000100a00 */
[----:B------:R-:W3:Y:S01]  /*2f60*/  LDC.64 R28, c[0x0][0x358] ;  /* 0x0000d600ff1c7b82 */ /* 0x000ee20000000a00 */
[----:B------:R-:W-:Y:S01]  /*2f70*/  IMAD R13, R22, R18, R19 ;  /* 0x00000012160d7224 */ /* 0x000fe200078e0213 */
[----:B------:R-:W-:Y:S03]  /*2f80*/  BSSY.RECONVERGENT B6, `(.L_x_13) ;  /* 0x0000030000067945 */ /* 0x000fe60003800200 */
[----:B------:R-:W-:Y:S01]  /*2f90*/  IMAD.WIDE R12, R13, 0x4, R26 ;  /* 0x000000040d0c7825 */ /* 0x000fe200078e021a */
[----:B---3--:R-:W-:Y:S02]  /*2fa0*/  R2UR UR4, R28 ;  /* 0x000000001c0472ca */ /* 0x008fe400000e0000 */
[----:B------:R-:W-:-:S13]  /*2fb0*/  R2UR UR5, R29 ;  /* 0x000000001d0572ca */ /* 0x000fda00000e0000 */
[----:B------:R1:W-:Y:S01]  /*2fc0*/  STG.E desc[UR4][R12.64], RZ ;  /* 0x000000ff0c007986 */ /* 0x0003e2000c101904 */
[----:B--2---:R-:W-:Y:S02]  /*2fd0*/  IMAD.IADD R9, R9, 0x1, R18 ;  /* 0x0000000109097824 */ /* 0x004fe400078e0212 */
[----:B------:R-:W-:-:S03]  /*2fe0*/  IMAD.IADD R8, R8, 0x1, R19 ;  /* 0x0000000108087824 */ /* 0x000fc600078e0213 */
[----:B------:R-:W-:Y:S02]  /*2ff0*/  ISETP.GE.AND P0, PT, R9, R23, PT ;  /* 0x000000170900720c */ /* 0x000fe40003f06270 */
[C---:B------:R-:W-:Y:S02]  /*3000*/  LOP3.LUT R0, R8.reuse, R9, RZ, 0xfc, !PT ;  /* 0x0000000908007212 */ /* 0x040fe400078efcff */
[----:B------:R-:W-:-:S04]  /*3010*/  ISETP.GE.OR P0, PT, R8, R22, P0 ;  /* 0x000000160800720c */ /* 0x000fc80000706670 */
[----:B------:R-:W-:-:S13]  /*3020*/  ISETP.LT.OR P0, PT, R0, RZ, P0 ;  /* 0x000000ff0000720c */ /* 0x000fda0000701670 */
[----:B01----:R-:W-:Y:S05]  /*3030*/  @P0 BRA `(.L_x_14) ;  /* 0x0000000000900947 */ /* 0x003fea0003800000 */
[----:B------:R-:W-:Y:S01]  /*3040*/  R2UR UR4, R28 ;  /* 0x000000001c0472ca */ /* 0x000fe200000e0000 */
[----:B------:R-:W-:Y:S01]  /*3050*/  IMAD R15, R9, R22, R8 ;  /* 0x00000016090f7224 */ /* 0x000fe200078e0208 */
[----:B------:R-:W-:-:S03]  /*3060*/  R2UR UR5, R29 ;  /* 0x000000001d0572ca */ /* 0x000fc600000e0000 */
[----:B------:R-:W-:-:S10]  /*3070*/  IMAD.WIDE R14, R15, 0x4, R26 ;  /* 0x000000040f0e7825 */ /* 0x000fd400078e021a */
[----:B------:R-:W2:Y:S02]  /*3080*/  LDG.E R0, desc[UR4][R14.64] ;  /* 0x000000040e007981 */ /* 0x000ea4000c1e1900 */
[----:B--2---:R-:W-:-:S13]  /*3090*/  ISETP.NE.AND P0, PT, R0, 0x1, PT ;  /* 0x000000010000780c */ /* 0x004fda0003f05270 */
[----:B------:R-:W-:Y:S05]  /*30a0*/  @P0 BRA `(.L_x_14) ;  /* 0x0000000000740947 */ /* 0x000fea0003800000 */
[----:B------:R-:W-:Y:S01]  /*30b0*/  IMAD.IADD R3, R8, 0x1, R19 ;  /* 0x0000000108037824 */ /* 0x000fe200078e0213 */
[C---:B------:R-:W-:Y:S01]  /*30c0*/  R2UR UR4, R28.reuse ;  /* 0x000000001c0472ca */ /* 0x040fe200000e0000 */
[----:B------:R-:W-:Y:S01]  /*30d0*/  IMAD.IADD R0, R9, 0x1, R18 ;  /* 0x0000000109007824 */ /* 0x000fe200078e0212 */
[----:B------:R-:W-:Y:S01]  /*30e0*/  R2UR UR5, R29 ;  /* 0x000000001d0572ca */ /* 0x000fe200000e0000 */
[----:B------:R-:W-:Y:S01]  /*30f0*/  IMAD.MOV.U32 R5, RZ, RZ, R27 ;  /* 0x000000ffff057224 */ /* 0x000fe200078e001b */
[----:B------:R-:W-:Y:S01]  /*3100*/  LEA.HI R4, R3, R3, RZ, 0x1 ;  /* 0x0000000303047211 */ /* 0x000fe200078f08ff */
[----:B------:R-:W-:Y:S01]  /*3110*/  IMAD.MOV.U32 R6, RZ, RZ, R23 ;  /* 0x000000ffff067224 */ /* 0x000fe200078e0017 */
[----:B------:R-:W-:Y:S01]  /*3120*/  SHF.R.U32.HI R3, RZ, 0x1, R0 ;  /* 0x00000001ff037819 */ /* 0x000fe20000011600 */
[----:B------:R-:W-:Y:S01]  /*3130*/  IMAD.MOV.U32 R7, RZ, RZ, R22 ;  /* 0x000000ffff077224 */ /* 0x000fe200078e0016 */
[----:B------:R-:W-:Y:S01]  /*3140*/  SHF.R.S32.HI R4, RZ, 0x1, R4 ;  /* 0x00000001ff047819 */ /* 0x000fe20000011404 */
[----:B------:R-:W-:Y:S01]  /*3150*/  IMAD.MOV.U32 R10, RZ, RZ, R17 ;  /* 0x000000ffff0a7224 */ /* 0x000fe200078e0011 */
[----:B------:R-:W-:Y:S01]  /*3160*/  R2UR UR6, R28 ;  /* 0x000000001c0672ca */ /* 0x000fe200000e0000 */
[----:B------:R-:W-:Y:S01]  /*3170*/  IMAD.MOV.U32 R11, RZ, RZ, R16 ;  /* 0x000000ffff0b7224 */ /* 0x000fe200078e0010 */
[----:B------:R-:W-:Y:S01]  /*3180*/  R2UR UR7, R29 ;  /* 0x000000001d0772ca */ /* 0x000fe200000e0000 */
[----:B------:R-:W-:Y:S01]  /*3190*/  IMAD R3, R3, R22, R4 ;  /* 0x0000001603037224 */ /* 0x000fe200078e0204 */
[----:B------:R-:W-:Y:S01]  /*31a0*/  MOV R20, 0x3210 ;  /* 0x0000321000147802 */ /* 0x000fe20000000f00 */
[----:B------:R0:W-:Y:S01]  /*31b0*/  STG.E desc[UR4][R14.64], RZ ;  /* 0x000000ff0e007986 */ /* 0x0001e2000c101904 */
[----:B------:R-:W-:-:S02]  /*31c0*/  IMAD.MOV.U32 R4, RZ, RZ, R26 ;  /* 0x000000ffff047224 */ /* 0x000fc400078e001a */
[----:B------:R-:W-:-:S04]  /*31d0*/  IMAD.WIDE R12, R3, 0x4, R26 ;  /* 0x00000004030c7825 */ /* 0x000fc800078e021a */
[----:B------:R-:W-:-:S03]  /*31e0*/  IMAD.MOV.U32 R21, RZ, RZ, 0x0 ;  /* 0x00000000ff157424 */ /* 0x000fc600078e00ff */
[----:B------:R0:W-:Y:S04]  /*31f0*/  STG.E desc[UR6][R12.64], RZ ;  /* 0x000000ff0c007986 */ /* 0x0001e8000c101906 */
[----:B0-----:R-:W-:Y:S05]  /*3200*/  CALL.REL.NOINC `($_Z17randomArrayKernelPiiiy$_Z3dfsPiiiiiP17curandStateXORWOW) ;  /* 0xfffffff800487944 */ /* 0x001fea0003c3ffff */
[----:B------:R-:W2:Y:S04]  /*3210*/  LDL.64 R10, [R2] ;  /* 0x00000000020a7983 */ /* 0x000ea80000100a00 */
[----:B------:R-:W3:Y:S04]  /*3220*/  LDL.64 R8, [R2+0x8] ;  /* 0x0000080002087983 */ /* 0x000ee80000100a00 */
[----:B------:R-:W4:Y:S01]  /*3230*/  LDL.64 R30, [R2+0x10] ;  /* 0x00001000021e7983 */ /* 0x000f220000100a00 */
[----:B--2---:R-:W-:Y:S02]  /*3240*/  IMAD.MOV.U32 R6, RZ, RZ, R11 ;  /* 0x000000ffff067224 */ /* 0x004fe400078e000b */
[----:B---3--:R-:W-:-:S02]  /*3250*/  IMAD.MOV.U32 R4, RZ, RZ, R9 ;  /* 0x000000ffff047224 */ /* 0x008fc400078e0009 */
[----:B------:R-:W-:Y:S02]  /*3260*/  IMAD.MOV.U32 R7, RZ, RZ, R8 ;  /* 0x000000ffff077224 */ /* 0x000fe400078e0008 */
[----:B----4-:R-:W-:-:S07]  /*3270*/  IMAD.MOV.U32 R5, RZ, RZ, R30 ;  /* 0x000000ffff057224 */ /* 0x010fce00078e001e */
.L_x_14:
[----:B------:R-:W-:Y:S05]  /*3280*/  BSYNC.RECONVERGENT B6 ;  /* 0x0000000000067941 */ /* 0x000fea0003800200 */
.L_x_13:
[----:B------:R-:W-:Y:S01]  /*3290*/  SHF.R.U32.HI R3, RZ, 0x2, R6 ;  /* 0x00000002ff037819 */ /* 0x000fe20000011606 */
[----:B------:R-:W-:Y:S01]  /*32a0*/  IMAD.SHL.U32 R0, R31, 0x10, RZ ;  /* 0x000000101f007824 */ /* 0x000fe200078e00ff */
[----:B------:R0:W-:Y:S02]  /*32b0*/  STL.64 [R2+0x8], R4 ;  /* 0x0000080402007387 */ /* 0x0001e40000100a00 */
[----:B------:R-:W-:-:S05]  /*32c0*/  LOP3.LUT R3, R3, R6, RZ, 0x3c, !PT ;  /* 0x0000000603037212 */ /* 0x000fca00078e3cff */
[----:B------:R-:W-:-:S05]  /*32d0*/  IMAD.SHL.U32 R6, R3, 0x2, RZ ;  /* 0x0000000203067824 */ /* 0x000fca00078e00ff */
[----:B------:R-:W-:Y:S01]  /*32e0*/  LOP3.LUT R0, R3, R6, R0, 0x96, !PT ;  /* 0x0000000603007212 */ /* 0x000fe200078e9600 */
[----:B------:R-:W-:Y:S02]  /*32f0*/  VIADD R6, R10, 0x587c5 ;  /* 0x000587c50a067836 */ /* 0x000fe40000000000 */
[----:B------:R-:W-:Y:S01]  /*3300*/  IMAD.MOV.U32 R3, RZ, RZ, 0x2f800000 ;  /* 0x2f800000ff037424 */ /* 0x000fe200078e00ff */
[----:B------:R-:W-:Y:S01]  /*3310*/  LOP3.LUT R11, R0, R31, RZ, 0x3c, !PT ;  /* 0x0000001f000b7212 */ /* 0x000fe200078e3cff */
[----:B------:R-:W-:Y:S01]  /*3320*/  IMAD.MOV.U32 R10, RZ, RZ, R31 ;  /* 0x000000ffff0a7224 */ /* 0x000fe200078e001f */
[----:B------:R0:W-:Y:S03]  /*3330*/  STL.64 [R2], R6 ;  /* 0x0000000602007387 */ /* 0x0001e60000100a00 */
[----:B------:R-:W-:Y:S01]  /*3340*/  IMAD.IADD R0, R11, 0x1, R6 ;  /* 0x000000010b007824 */ /* 0x000fe200078e0206 */
[----:B------:R0:W-:Y:S04]  /*3350*/  STL.64 [R2+0x10], R10 ;  /* 0x0000100a02007387 */ /* 0x0001e80000100a00 */
[----:B------:R-:W-:-:S05]  /*3360*/  I2FP.F32.U32 R0, R0 ;  /* 0x0000000000007245 */ /* 0x000fca0000201000 */
[----:B------:R-:W-:-:S04]  /*3370*/  FFMA R0, R0, R3, 1.1641532182693481445e-10 ;  /* 0x2f00000000007423 */ /* 0x000fc80000000003 */
[----:B------:R-:W-:-:S06]  /*3380*/  FADD R0, R0, R0 ;  /* 0x0000000000007221 */ /* 0x000fcc0000000000 */
[----:B------:R-:W1:Y:S02]  /*3390*/  F2I.TRUNC.NTZ R0, R0 ;  /* 0x0000000000007305 */ /* 0x000e64000020f100 */
[----:B-1----:R-:W-:-:S05]  /*33a0*/  IMAD R3, R0, 0x8, R1 ;  /* 0x0000000800037824 */ /* 0x002fca00078e0201 */
[----:B------:R-:W2:Y:S01]  /*33b0*/  LDL.64 R8, [R3] ;  /* 0x0000000003087983 */ /* 0x000ea20000100a00 */
[----:B------:R-:W-:Y:S01]  /*33c0*/  BSSY.RECONVERGENT B6, `(.L_x_15) ;  /* 0x000002b000067945 */ /* 0x000fe20003800200 */
[----:B--2---:R-:W-:Y:S02]  /*33d0*/  IMAD.IADD R9, R9, 0x1, R18 ;  /* 0x0000000109097824 */ /* 0x004fe400078e0212 */
[----:B------:R-:W-:-:S03]  /*33e0*/  IMAD.IADD R8, R8, 0x1, R19 ;  /* 0x0000000108087824 */ /* 0x000fc600078e0213 */
[----:B------:R-:W-:Y:S02]  /*33f0*/  ISETP.GE.AND P0, PT, R9, R23, PT ;  /* 0x000000170900720c */ /* 0x000fe40003f06270 */
[C---:B------:R-:W-:Y:S02]  /*3400*/  LOP3.LUT R0, R8.reuse, R9, RZ, 0xfc, !PT ;  /* 0x0000000908007212 */ /* 0x040fe400078efcff */
[----:B------:R-:W-:-:S04]  /*3410*/  ISETP.GE.OR P0, PT, R8, R22, P0 ;  /* 0x000000160800720c */ /* 0x000fc80000706670 */
[----:B------:R-:W-:-:S13]  /*3420*/  ISETP.LT.OR P0, PT, R0, RZ, P0 ;  /* 0x000000ff0000720c */ /* 0x000fda0000701670 */
[----:B0-----:R-:W-:Y:S05]  /*3430*/  @P0 BRA `(.L_x_16) ;  /* 0x00000000008c0947 */ /* 0x001fea0003800000 */
[----:B------:R-:W-:Y:S01]  /*3440*/  R2UR UR4, R28 ;  /* 0x000000001c0472ca */ /* 0x000fe200000e0000 */
[----:B------:R-:W-:Y:S01]  /*3450*/  IMAD R15, R9, R22, R8 ;  /* 0x00000016090f7224 */ /* 0x000fe200078e0208 */
[----:B------:R-:W-:Y:S01]  /*3460*/  R2UR UR5, R29 ;  /* 0x000000001d0572ca */ /* 0x000fe200000e0000 */
[----:B------:R-:W-:Y:S02]  /*3470*/  IMAD.MOV.U32 R12, RZ, RZ, R26 ;  /* 0x000000ffff0c7224 */ /* 0x000fe400078e001a */
[----:B------:R-:W-:Y:S02]  /*3480*/  IMAD.MOV.U32 R13, RZ, RZ, R27 ;  /* 0x000000ffff0d7224 */ /* 0x000fe400078e001b */
[----:B------:R-:W-:-:S08]  /*3490*/  IMAD.WIDE R14, R15, 0x4, R12 ;  /* 0x000000040f0e7825 */ /* 0x000fd000078e020c */
        /* <DEDUP_REMOVED lines=25> */
[----:B------:R-:W2:Y:S04]  /*3630*/  LDL.64 R10, [R2+0x10] ;  /* 0x00001000020a7983 */ /* 0x000ea80000100a00 */
[----:B------:R0:W5:Y:S04]  /*3640*/  LDL.64 R6, [R2] ;  /* 0x0000000002067983 */ /* 0x0001680000100a00 */
[----:B------:R0:W5:Y:S02]  /*3650*/  LDL.64 R4, [R2+0x8] ;  /* 0x0000080002047983 */ /* 0x0001640000100a00 */
[----:B0-2---:R-:W-:-:S07]  /*3660*/  IMAD.MOV.U32 R31, RZ, RZ, R10 ;  /* 0x000000ffff1f7224 */ /* 0x005fce00078e000a */
.L_x_16:
[----:B------:R-:W-:Y:S05]  /*3670*/  BSYNC.RECONVERGENT B6 ;  /* 0x0000000000067941 */ /* 0x000fea0003800200 */
.L_x_15:
[----:B-----5:R-:W-:Y:S01]  /*3680*/  SHF.R.U32.HI R0, RZ, 0x2, R7 ;  /* 0x00000002ff007819 */ /* 0x020fe20000011607 */
[----:B------:R-:W-:Y:S02]  /*3690*/  IMAD.SHL.U32 R3, R11, 0x10, RZ ;  /* 0x000000100b037824 */ /* 0x000fe400078e00ff */
[----:B------:R-:W-:Y:S01]  /*36a0*/  VIADD R6, R6, 0x587c5 ;  /* 0x000587c506067836 */ /* 0x000fe20000000000 */
[----:B------:R-:W-:Y:S01]  /*36b0*/  LOP3.LUT R0, R0, R7, RZ, 0x3c, !PT ;  /* 0x0000000700007212 */ /* 0x000fe200078e3cff */
[----:B------:R-:W-:Y:S02]  /*36c0*/  IMAD.MOV.U32 R30, RZ, RZ, R5 ;  /* 0x000000ffff1e7224 */ /* 0x000fe400078e0005 */
[----:B------:R-:W-:Y:S02]  /*36d0*/  IMAD.MOV.U32 R12, RZ, RZ, R11 ;  /* 0x000000ffff0c7224 */ /* 0x000fe400078e000b */
[C---:B------:R-:W-:Y:S01]  /*36e0*/  IMAD.SHL.U32 R7, R0.reuse, 0x2, RZ ;  /* 0x0000000200077824 */ /* 0x040fe200078e00ff */
[----:B------:R0:W-:Y:S04]  /*36f0*/  STL.64 [R2+0x8], R30 ;  /* 0x0000081e02007387 */ /* 0x0001e80000100a00 */
[----:B------:R-:W-:Y:S01]  /*3700*/  LOP3.LUT R0, R0, R7, R3, 0x96, !PT ;  /* 0x0000000700007212 */ /* 0x000fe200078e9603 */
[----:B------:R-:W-:-:S02]  /*3710*/  IMAD.MOV.U32 R3, RZ, RZ, 0x2f800000 ;  /* 0x2f800000ff037424 */ /* 0x000fc400078e00ff */
[----:B------:R-:W-:Y:S01]  /*3720*/  IMAD.MOV.U32 R7, RZ, RZ, R4 ;  /* 0x000000ffff077224 */ /* 0x000fe200078e0004 */
[----:B------:R-:W-:-:S04]  /*3730*/  LOP3.LUT R13, R0, R11, RZ, 0x3c, !PT ;  /* 0x0000000b000d7212 */ /* 0x000fc800078e3cff */
[----:B------:R0:W-:Y:S01]  /*3740*/  STL.64 [R2], R6 ;  /* 0x0000000602007387 */ /* 0x0001e20000100a00 */
[----:B------:R-:W-:-:S03]  /*3750*/  IMAD.IADD R0, R13, 0x1, R6 ;  /* 0x000000010d007824 */ /* 0x000fc600078e0206 */
[----:B------:R0:W-:Y:S02]  /*3760*/  STL.64 [R2+0x10], R12 ;  /* 0x0000100c02007387 */ /* 0x0001e40000100a00 */
        /* <DEDUP_REMOVED lines=48> */
[----:B----4-:R-:W-:-:S07]  /*3a70*/  IMAD.MOV.U32 R11, RZ, RZ, R12 ;  /* 0x000000ffff0b7224 */ /* 0x010fce00078e000c */
.L_x_18:
[----:B------:R-:W-:Y:S05]  /*3a80*/  BSYNC.RECONVERGENT B6 ;  /* 0x0000000000067941 */ /* 0x000fea0003800200 */
.L_x_17:
[----:B------:R-:W-:Y:S01]  /*3a90*/  SHF.R.U32.HI R3, RZ, 0x2, R4 ;  /* 0x00000002ff037819 */ /* 0x000fe20000011604 */
[----:B------:R-:W-:Y:S02]  /*3aa0*/  IMAD.SHL.U32 R0, R13, 0x10, RZ ;  /* 0x000000100d007824 */ /* 0x000fe400078e00ff */
[----:B------:R-:W-:Y:S01]  /*3ab0*/  IMAD.MOV.U32 R10, RZ, RZ, R31 ;  /* 0x000000ffff0a7224 */ /* 0x000fe200078e001f */
[----:B------:R-:W-:-:S04]  /*3ac0*/  LOP3.LUT R3, R3, R4, RZ, 0x3c, !PT ;  /* 0x0000000403037212 */ /* 0x000fc800078e3cff */
[----:B------:R0:W-:Y:S01]  /*3ad0*/  STL.64 [R2+0x8], R10 ;  /* 0x0000080a02007387 */ /* 0x0001e20000100a00 */
        /* <DEDUP_REMOVED lines=49> */
[----:B------:R-:W-:-:S02]  /*3df0*/  IMAD.MOV.U32 R21, RZ, RZ, 0x0 ;  /* 0x00000000ff157424 */ /* 0x000fc400078e00ff */
[----:B------:R-:W-:-:S04]  /*3e00*/  IMAD.WIDE R2, R5, 0x4, R2 ;  /* 0x0000000405027825 */ /* 0x000fc800078e0202 */
[----:B------:R-:W-:-:S03]  /*3e10*/  IMAD.MOV.U32 R5, RZ, RZ, R27 ;  /* 0x000000ffff057224 */ /* 0x000fc600078e001b */
[----:B------:R0:W-:Y:S04]  /*3e20*/  STG.E desc[UR6][R2.64], RZ ;  /* 0x000000ff02007986 */ /* 0x0001e8000c101906 */
[----:B0-----:R-:W-:Y:S05]  /*3e30*/  CALL.REL.NOINC `($_Z17randomArrayKernelPiiiy$_Z3dfsPiiiiiP17curandStateXORWOW) ;  /* 0xffffffec003c7944 */ /* 0x001fea0003c3ffff */
.L_x_20:
[----:B------:R-:W-:Y:S05]  /*3e40*/  BSYNC.RECONVERGENT B6 ;  /* 0x0000000000067941 */ /* 0x000fea0003800200 */
.L_x_19:
[----:B------:R-:W2:Y:S01]  /*3e50*/  LDL R20, [R1+0x34] ;  /* 0x0000340001147983 */ /* 0x000ea20000100800 */
[----:B------:R-:W-:Y:S01]  /*3e60*/  IMAD.MOV.U32 R3, RZ, RZ, R24 ;  /* 0x000000ffff037224 */ /* 0x000fe200078e0018 */
[----:B------:R0:W-:Y:S05]  /*3e70*/  BMOV.32 B6, R25 ;  /* 0x0000001906007356 */ /* 0x0001ea0000000000 */
[----:B------:R-:W2:Y:S04]  /*3e80*/  LDL R21, [R1+0x38] ;  /* 0x0000380001157983 */ /* 0x000ea80000100800 */
        /* <DEDUP_REMOVED lines=8> */
[----:B0-----:R-:W2:Y:S04]  /*3f10*/  LDL R25, [R1+0x48] ;  /* 0x0000480001197983 */ /* 0x001ea80000100800 */
[----:B------:R-:W2:Y:S04]  /*3f20*/  LDL R26, [R1+0x4c] ;  /* 0x00004c00011a7983 */ /* 0x000ea80000100800 */
[----:B------:R-:W2:Y:S04]  /*3f30*/  LDL R27, [R1+0x50] ;  /* 0x00005000011b7983 */ /* 0x000ea80000100800 */
[----:B------:R-:W2:Y:S04]  /*3f40*/  LDL R28, [R1+0x54] ;  /* 0x00005400011c7983 */ /* 0x000ea80000100800 */
[----:B------:R-:W2:Y:S04]  /*3f50*/  LDL R29, [R1+0x58] ;  /* 0x00005800011d7983 */ /* 0x000ea80000100800 */
[----:B------:R-:W2:Y:S04]  /*3f60*/  LDL R30, [R1+0x5c] ;  /* 0x00005c00011e7983 */ /* 0x000ea80000100800 */
[----:B------:R0:W2:Y:S02]  /*3f70*/  LDL R31, [R1+0x60] ;  /* 0x00006000011f7983 */ /* 0x0000a40000100800 */
[----:B0-----:R-:W-:Y:S01]  /*3f80*/  IMAD.MOV.U32 R1, RZ, RZ, R3 ;  /* 0x000000ffff017224 */ /* 0x001fe200078e0003 */
[----:B--2---:R-:W-:Y:S06]  /*3f90*/  RET.REL.NODEC R20 `(_Z17randomArrayKernelPiiiy) ;  /* 0xffffffc014187950 */ /* 0x004fec0003c3ffff */
.L_x_21:
[----:B------:R-:W-:-:S00]  /*3fa0*/  BRA `(.L_x_21) ;  /* 0xfffffffc00fc7947 */ /* 0x000fc0000383ffff */
[----:B------:R-:W-:-:S00]  /*3fb0*/  NOP ;  /* 0x0000000000007918 */ /* 0x000fc00000000000 */
        /* <DEDUP_REMOVED lines=12> */
.L_x_37:


//--------------------- .text._Z19epsilonGreedyKernelPfiff --------------------------
	.section	.text._Z19epsilonGreedyKernelPfiff,"ax",@progbits
	.align	128
        .global         _Z19epsilonGreedyKernelPfiff
        .type           _Z19epsilonGreedyKernelPfiff,@function
        .size           _Z19epsilonGreedyKernelPfiff,(.L_x_38 - _Z19epsilonGreedyKernelPfiff)
        .other          _Z19epsilonGreedyKernelPfiff,@"STO_CUDA_ENTRY STV_DEFAULT"
_Z19epsilonGreedyKernelPfiff:
.text._Z19epsilonGreedyKernelPfiff:
[----:B------:R-:W-:Y:S01]  /*0000*/  LDC R1, c[0x0][0x37c] ;  /* 0x0000df00ff017b82 */ /* 0x000fe20000000800 */
[----:B------:R-:W0:Y:S07]  /*0010*/  S2R R3, SR_TID.X ;  /* 0x0000000000037919 */ /* 0x000e2e0000002100 */
[----:B------:R-:W0:Y:S01]  /*0020*/  S2UR UR4, SR_CTAID.X ;  /* 0x00000000000479c3 */ /* 0x000e220000002500 */
[----:B------:R-:W1:Y:S07]  /*0030*/  LDCU UR5, c[0x0][0x388] ;  /* 0x00007100ff0577ac */ /* 0x000e6e0008000800 */
[----:B------:R-:W0:Y:S02]  /*0040*/  LDC R2, c[0x0][0x360] ;  /* 0x0000d800ff027b82 */ /* 0x000e240000000800 */
[----:B0-----:R-:W-:-:S05]  /*0050*/  IMAD R2, R2, UR4, R3 ;  /* 0x0000000402027c24 */ /* 0x001fca000f8e0203 */
[----:B-1----:R-:W-:-:S13]  /*0060*/  ISETP.GE.AND P0, PT, R2, UR5, PT ;  /* 0x0000000502007c0c */ /* 0x002fda000bf06270 */
[----:B------:R-:W-:Y:S05]  /*0070*/  @P0 EXIT ;  /* 0x000000000000094d */ /* 0x000fea0003800000 */
[----:B------:R-:W-:Y:S01]  /*0080*/  I2FP.F32.S32 R3, UR5 ;  /* 0x0000000500037c45 */ /* 0x000fe20008201400 */
[----:B------:R-:W-:Y:S01]  /*0090*/  BSSY.RECONVERGENT B0, `(.L_x_22) ;  /* 0x000000d000007945 */ /* 0x000fe20003800200 */
[----:B------:R-:W-:Y:S02]  /*00a0*/  I2FP.F32.S32 R0, R2 ;  /* 0x0000000200007245 */ /* 0x000fe40000201400 */
[----:B------:R-:W0:Y:S08]  /*00b0*/  MUFU.RCP R4, R3 ;  /* 0x0000000300047308 */ /* 0x000e300000001000 */
[----:B------:R-:W1:Y:S01]  /*00c0*/  FCHK P0, R0, R3 ;  /* 0x0000000300007302 */ /* 0x000e620000000000 */
[----:B0-----:R-:W-:-:S04]  /*00d0*/  FFMA R5, -R3, R4, 1 ;  /* 0x3f80000003057423 */ /* 0x001fc80000000104 */
[----:B------:R-:W-:-:S04]  /*00e0*/  FFMA R5, R4, R5, R4 ;  /* 0x0000000504057223 */ /* 0x000fc80000000004 */
[----:B------:R-:W-:-:S04]  /*00f0*/  FFMA R4, R0, R5, RZ ;  /* 0x0000000500047223 */ /* 0x000fc800000000ff */
[----:B------:R-:W-:-:S04]  /*0100*/  FFMA R6, -R3, R4, R0 ;  /* 0x0000000403067223 */ /* 0x000fc80000000100 */
[----:B------:R-:W-:Y:S01]  /*0110*/  FFMA R4, R5, R6, R4 ;  /* 0x0000000605047223 */ /* 0x000fe20000000004 */
[----:B-1----:R-:W-:Y:S06]  /*0120*/  @!P0 BRA `(.L_x_23) ;  /* 0x00000000000c8947 */ /* 0x002fec0003800000 */
[----:B------:R-:W-:-:S07]  /*0130*/  MOV R6, 0x150 ;  /* 0x0000015000067802 */ /* 0x000fce0000000f00 */
[----:B------:R-:W-:Y:S05]  /*0140*/  CALL.REL.NOINC `($__internal_0_$__cuda_sm3x_div_rn_noftz_f32_slowpath) ;  /* 0x0000000400007944 */ /* 0x000fea0003c00000 */
[----:B------:R-:W-:-:S07]  /*0150*/  IMAD.MOV.U32 R4, RZ, RZ, R0 ;  /* 0x000000ffff047224 */ /* 0x000fce00078e0000 */
.L_x_23:
[----:B------:R-:W-:Y:S05]  /*0160*/  BSYNC.RECONVERGENT B0 ;  /* 0x0000000000007941 */ /* 0x000fea0003800200 */
.L_x_22:
[----:B------:R-:W0:Y:S01]  /*0170*/  LDC R5, c[0x0][0x38c] ;  /* 0x0000e300ff057b82 */ /* 0x000e220000000800 */
[----:B------:R-:W1:Y:S01]  /*0180*/  LDCU UR6, c[0x0][0x390] ;  /* 0x00007200ff0677ac */ /* 0x000e620008000800 */
[----:B------:R-:W2:Y:S01]  /*0190*/  LDCU.64 UR4, c[0x0][0x358] ;  /* 0x00006b00ff0477ac */ /* 0x000ea20008000a00 */
[----:B-1----:R-:W-:Y:S01]  /*01a0*/  IMAD.U32 R8, RZ, RZ, UR6 ;  /* 0x00000006ff087e24 */ /* 0x002fe2000f8e00ff */
[----:B0-----:R-:W0:Y:S08]  /*01b0*/  MUFU.RCP R0, R5 ;  /* 0x0000000500007308 */ /* 0x001e300000001000 */
[----:B------:R-:W1:Y:S01]  /*01c0*/  FCHK P0, R8, R5 ;  /* 0x0000000508007302 */ /* 0x000e620000000000 */
[----:B0-----:R-:W-:-:S04]  /*01d0*/  FFMA R3, R0, -R5, 1 ;  /* 0x3f80000000037423 */ /* 0x001fc80000000805 */
[----:B------:R-:W-:-:S04]  /*01e0*/  FFMA R0, R0, R3, R0 ;  /* 0x0000000300007223 */ /* 0x000fc80000000000 */
[----:B------:R-:W-:-:S04]  /*01f0*/  FFMA R3, R0, UR6, RZ ;  /* 0x0000000600037c23 */ /* 0x000fc800080000ff */
[----:B------:R-:W-:-:S04]  /*0200*/  FFMA R6, R3, -R5, UR6 ;  /* 0x0000000603067e23 */ /* 0x000fc80008000805 */
[----:B------:R-:W-:Y:S01]  /*0210*/  FFMA R0, R0, R6, R3 ;  /* 0x0000000600007223 */ /* 0x000fe20000000003 */
[----:B-12---:R-:W-:Y:S06]  /*0220*/  @!P0 BRA `(.L_x_24) ;  /* 0x0000000000188947 */ /* 0x006fec0003800000 */
[----:B------:R-:W0:Y:S01]  /*0230*/  LDCU UR6, c[0x0][0x390] ;  /* 0x00007200ff0677ac */ /* 0x000e220008000800 */
[----:B------:R-:W-:Y:S01]  /*0240*/  MOV R6, 0x290 ;  /* 0x0000029000067802 */ /* 0x000fe20000000f00 */
[----:B------:R-:W1:Y:S01]  /*0250*/  LDCU UR7, c[0x0][0x38c] ;  /* 0x00007180ff0777ac */ /* 0x000e620008000800 */
[----:B0-----:R-:W-:Y:S01]  /*0260*/  MOV R0, UR6 ;  /* 0x0000000600007c02 */ /* 0x001fe20008000f00 */
[----:B-1----:R-:W-:-:S07]  /*0270*/  IMAD.U32 R3, RZ, RZ, UR7 ;  /* 0x00000007ff037e24 */ /* 0x002fce000f8e00ff */
[----:B------:R-:W-:Y:S05]  /*0280*/  CALL.REL.NOINC `($__internal_0_$__cuda_sm3x_div_rn_noftz_f32_slowpath) ;  /* 0x0000000000b07944 */ /* 0x000fea0003c00000 */
.L_x_24:
[----:B------:R-:W-:Y:S01]  /*0290*/  IMAD.MOV.U32 R8, RZ, RZ, R0 ;  /* 0x000000ffff087224 */ /* 0x000fe200078e0000 */
[----:B------:R-:W0:Y:S01]  /*02a0*/  LDCU UR6, c[0x0][0x38c] ;  /* 0x00007180ff0677ac */ /* 0x000e220008000800 */
[----:B------:R-:W-:-:S03]  /*02b0*/  IMAD.MOV.U32 R6, RZ, RZ, 0x3e055027 ;  /* 0x3e055027ff067424 */ /* 0x000fc600078e00ff */
[----:B------:R-:W-:-:S13]  /*02c0*/  FSETP.GEU.AND P0, PT, R8, 1.175494350822287508e-38, PT ;  /* 0x008000000800780b */ /* 0x000fda0003f0e000 */
[----:B------:R-:W-:-:S05]  /*02d0*/  @!P0 FMUL R8, R8, 8388608 ;  /* 0x4b00000008088820 */ /* 0x000fca0000400000 */
[----:B------:R-:W-:-:S04]  /*02e0*/  IADD3 R0, PT, PT, R8, -0x3f2aaaab, RZ ;  /* 0xc0d5555508007810 */ /* 0x000fc80007ffe0ff */
[----:B------:R-:W-:-:S05]  /*02f0*/  LOP3.LUT R3, R0, 0xff800000, RZ, 0xc0, !PT ;  /* 0xff80000000037812 */ /* 0x000fca00078ec0ff */
[----:B------:R-:W-:Y:S01]  /*0300*/  IMAD.IADD R0, R8, 0x1, -R3 ;  /* 0x0000000108007824 */ /* 0x000fe200078e0a03 */
[----:B------:R-:W-:-:S03]  /*0310*/  I2FP.F32.S32 R3, R3 ;  /* 0x0000000300037245 */ /* 0x000fc60000201400 */
[----:B------:R-:W-:-:S04]  /*0320*/  FADD R5, R0, -1 ;  /* 0xbf80000000057421 */ /* 0x000fc80000000000 */
[----:B------:R-:W-:-:S04]  /*0330*/  FFMA R0, R5, -R6, 0.14084610342979431152 ;  /* 0x3e1039f605007423 */ /* 0x000fc80000000806 */
[----:B------:R-:W-:-:S04]  /*0340*/  FFMA R0, R5, R0, -0.12148627638816833496 ;  /* 0xbdf8cdcc05007423 */ /* 0x000fc80000000000 */
[----:B------:R-:W-:-:S04]  /*0350*/  FFMA R0, R5, R0, 0.13980610668659210205 ;  /* 0x3e0f295505007423 */ /* 0x000fc80000000000 */
[----:B------:R-:W-:-:S04]  /*0360*/  FFMA R0, R5, R0, -0.16684235632419586182 ;  /* 0xbe2ad8b905007423 */ /* 0x000fc80000000000 */
[----:B------:R-:W-:-:S04]  /*0370*/  FFMA R0, R5, R0, 0.20012299716472625732 ;  /* 0x3e4ced0b05007423 */ /* 0x000fc80000000000 */
[----:B------:R-:W-:-:S04]  /*0380*/  FFMA R0, R5, R0, -0.24999669194221496582 ;  /* 0xbe7fff2205007423 */ /* 0x000fc80000000000 */
[----:B------:R-:W-:-:S04]  /*0390*/  FFMA R0, R5, R0, 0.33333182334899902344 ;  /* 0x3eaaaa7805007423 */ /* 0x000fc80000000000 */
[C---:B------:R-:W-:Y:S01]  /*03a0*/  FFMA R6, R5.reuse, R0, -0.5 ;  /* 0xbf00000005067423 */ /* 0x040fe20000000000 */
[----:B------:R-:W-:Y:S02]  /*03b0*/  FSEL R0, RZ, -23, P0 ;  /* 0xc1b80000ff007808 */ /* 0x000fe40000000000 */
[----:B------:R-:W-:Y:S01]  /*03c0*/  ISETP.GT.U32.AND P0, PT, R8, 0x7f7fffff, PT ;  /* 0x7f7fffff0800780c */ /* 0x000fe20003f04070 */
[----:B------:R-:W-:Y:S02]  /*03d0*/  FMUL R6, R5, R6 ;  /* 0x0000000605067220 */ /* 0x000fe40000400000 */
[----:B------:R-:W-:Y:S01]  /*03e0*/  FFMA R0, R3, 1.1920928955078125e-07, R0 ;  /* 0x3400000003007823 */ /* 0x000fe20000000000 */
[----:B------:R-:W-:Y:S01]  /*03f0*/  MOV R3, 0x7f800000 ;  /* 0x7f80000000037802 */ /* 0x000fe20000000f00 */
[----:B------:R-:W-:-:S04]  /*0400*/  FFMA R5, R5, R6, R5 ;  /* 0x0000000605057223 */ /* 0x000fc80000000005 */
[----:B------:R-:W-:Y:S01]  /*0410*/  FFMA R0, R0, 0.69314718246459960938, R5 ;  /* 0x3f31721800007823 */ /* 0x000fe20000000005 */
[----:B------:R-:W-:-:S03]  /*0420*/  IMAD.MOV.U32 R5, RZ, RZ, 0x437c0000 ;  /* 0x437c0000ff057424 */ /* 0x000fc600078e00ff */
[C---:B------:R-:W-:Y:S01]  /*0430*/  @P0 FFMA R0, R8.reuse, R3, +INF ;  /* 0x7f80000008000423 */ /* 0x040fe20000000003 */
[----:B------:R-:W-:-:S04]  /*0440*/  FSETP.NEU.AND P0, PT, R8, RZ, PT ;  /* 0x000000ff0800720b */ /* 0x000fc80003f0d000 */
[----:B------:R-:W-:Y:S01]  /*0450*/  FSEL R3, R0, -INF , P0 ;  /* 0xff80000000037808 */ /* 0x000fe20000000000 */
[----:B------:R-:W-:-:S04]  /*0460*/  IMAD.MOV.U32 R0, RZ, RZ, 0x3bbb989d ;  /* 0x3bbb989dff007424 */ /* 0x000fc800078e00ff */
[----:B------:R-:W-:-:S04]  /*0470*/  FMUL R3, R3, R4 ;  /* 0x0000000403037220 */ /* 0x000fc80000400000 */
[----:B------:R-:W-:-:S04]  /*0480*/  FFMA.SAT R0, R3, R0, 0.5 ;  /* 0x3f00000003007423 */ /* 0x000fc80000002000 */
[----:B------:R-:W-:-:S04]  /*0490*/  FFMA.RM R0, R0, R5, 12582913 ;  /* 0x4b40000100007423 */ /* 0x000fc80000004005 */
[C---:B------:R-:W-:Y:S01]  /*04a0*/  FADD R4, R0.reuse, -12583039 ;  /* 0xcb40007f00047421 */ /* 0x040fe20000000000 */
[----:B------:R-:W-:-:S03]  /*04b0*/  SHF.L.U32 R0, R0, 0x17, RZ ;  /* 0x0000001700007819 */ /* 0x000fc600000006ff */
[C---:B------:R-:W-:Y:S02]  /*04c0*/  FFMA R6, R3.reuse, 1.4426950216293334961, -R4 ;  /* 0x3fb8aa3b03067823 */ /* 0x040fe40000000804 */
[----:B------:R-:W1:Y:S02]  /*04d0*/  LDC.64 R4, c[0x0][0x380] ;  /* 0x0000e000ff047b82 */ /* 0x000e640000000a00 */
[----:B------:R-:W-:-:S04]  /*04e0*/  FFMA R6, R3, 1.925963033500011079e-08, R6 ;  /* 0x32a5706003067823 */ /* 0x000fc80000000006 */
[----:B------:R-:W2:Y:S02]  /*04f0*/  MUFU.EX2 R3, R6 ;  /* 0x0000000600037308 */ /* 0x000ea40000000800 */
[----:B--2---:R-:W-:Y:S01]  /*0500*/  FMUL R0, R0, R3 ;  /* 0x0000000300007220 */ /* 0x004fe20000400000 */
[----:B-1----:R-:W-:-:S04]  /*0510*/  IMAD.WIDE R2, R2, 0x4, R4 ;  /* 0x0000000402027825 */ /* 0x002fc800078e0204 */
[----:B0-----:R-:W-:-:S05]  /*0520*/  FMUL R5, R0, UR6 ;  /* 0x0000000600057c20 */ /* 0x001fca0008400000 */
[----:B------:R-:W-:Y:S01]  /*0530*/  STG.E desc[UR4][R2.64], R5 ;  /* 0x0000000502007986 */ /* 0x000fe2000c101904 */
[----:B------:R-:W-:Y:S05]  /*0540*/  EXIT ;  /* 0x000000000000794d */ /* 0x000fea0003800000 */
        .weak           $__internal_0_$__cuda_sm3x_div_rn_noftz_f32_slowpath
        .type           $__internal_0_$__cuda_sm3x_div_rn_noftz_f32_slowpath,@function
        .size           $__internal_0_$__cuda_sm3x_div_rn_noftz_f32_slowpath,(.L_x_38 - $__internal_0_$__cuda_sm3x_div_rn_noftz_f32_slowpath)
$__internal_0_$__cuda_sm3x_div_rn_noftz_f32_slowpath:
[----:B------:R-:W-:Y:S01]  /*0550*/  SHF.R.U32.HI R7, RZ, 0x17, R3 ;  /* 0x00000017ff077819 */ /* 0x000fe20000011603 */
[----:B------:R-:W-:Y:S01]  /*0560*/  BSSY.RECONVERGENT B1, `(.L_x_25) ;  /* 0x0000062000017945 */ /* 0x000fe20003800200 */
[----:B------:R-:W-:Y:S02]  /*0570*/  SHF.R.U32.HI R5, RZ, 0x17, R0 ;  /* 0x00000017ff057819 */ /* 0x000fe40000011600 */
[----:B------:R-:W-:Y:S02]  /*0580*/  LOP3.LUT R12, R7, 0xff, RZ, 0xc0, !PT ;  /* 0x000000ff070c7812 */ /* 0x000fe400078ec0ff */
[----:B------:R-:W-:-:S03]  /*0590*/  LOP3.LUT R10, R5, 0xff, RZ, 0xc0, !PT ;  /* 0x000000ff050a7812 */ /* 0x000fc600078ec0ff */
[----:B------:R-:W-:Y:S02]  /*05a0*/  VIADD R8, R12, 0xffffffff ;  /* 0xffffffff0c087836 */ /* 0x000fe40000000000 */
[----:B------:R-:W-:-:S03]  /*05b0*/  VIADD R7, R10, 0xffffffff ;  /* 0xffffffff0a077836 */ /* 0x000fc60000000000 */
[----:B------:R-:W-:-:S04]  /*05c0*/  ISETP.GT.U32.AND P0, PT, R8, 0xfd, PT ;  /* 0x000000fd0800780c */ /* 0x000fc80003f04070 */
[----:B------:R-:W-:-:S13]  /*05d0*/  ISETP.GT.U32.OR P0, PT, R7, 0xfd, P0 ;  /* 0x000000fd0700780c */ /* 0x000fda0000704470 */
[----:B------:R-:W-:Y:S01]  /*05e0*/  @!P0 MOV R5, RZ ;  /* 0x000000ff00058202 */ /* 0x000fe20000000f00 */
[----:B------:R-:W-:Y:S06]  /*05f0*/  @!P0 BRA `(.L_x_26) ;  /* 0x00000000005c8947 */ /* 0x000fec0003800000 */
[----:B------:R-:W-:Y:S02]  /*0600*/  FSETP.GTU.FTZ.AND P0, PT, |R0|, +INF , PT ;  /* 0x7f8000000000780b */ /* 0x000fe40003f1c200 */
[----:B------:R-:W-:-:S04]  /*0610*/  FSETP.GTU.FTZ.AND P1, PT, |R3|, +INF , PT ;  /* 0x7f8000000300780b */ /* 0x000fc80003f3c200 */
[----:B------:R-:W-:-:S13]  /*0620*/  PLOP3.LUT P0, PT, P0, P1, PT, 0xf8, 0x8f ;  /* 0x00000000008f781c */ /* 0x000fda0000703f70 */
[----:B------:R-:W-:Y:S05]  /*0630*/  @P0 BRA `(.L_x_27) ;  /* 0x00000004004c0947 */ /* 0x000fea0003800000 */
[----:B------:R-:W-:-:S13]  /*0640*/  LOP3.LUT P0, RZ, R3, 0x7fffffff, R0, 0xc8, !PT ;  /* 0x7fffffff03ff7812 */ /* 0x000fda000780c800 */
[----:B------:R-:W-:Y:S05]  /*0650*/  @!P0 BRA `(.L_x_28) ;  /* 0x00000004003c8947 */ /* 0x000fea0003800000 */
[C---:B------:R-:W-:Y:S02]  /*0660*/  FSETP.NEU.FTZ.AND P2, PT, |R0|.reuse, +INF , PT ;  /* 0x7f8000000000780b */ /* 0x040fe40003f5d200 */
[----:B------:R-:W-:Y:S02]  /*0670*/  FSETP.NEU.FTZ.AND P1, PT, |R3|, +INF , PT ;  /* 0x7f8000000300780b */ /* 0x000fe40003f3d200 */
[----:B------:R-:W-:-:S11]  /*0680*/  FSETP.NEU.FTZ.AND P0, PT, |R0|, +INF , PT ;  /* 0x7f8000000000780b */ /* 0x000fd60003f1d200 */
[----:B------:R-:W-:Y:S05]  /*0690*/  @!P1 BRA !P2, `(.L_x_28) ;  /* 0x00000004002c9947 */ /* 0x000fea0005000000 */
[----:B------:R-:W-:-:S04]  /*06a0*/  LOP3.LUT P2, RZ, R0, 0x7fffffff, RZ, 0xc0, !PT ;  /* 0x7fffffff00ff7812 */ /* 0x000fc8000784c0ff */
[----:B------:R-:W-:-:S13]  /*06b0*/  PLOP3.LUT P1, PT, P1, P2, PT, 0x2f, 0xf2 ;  /* 0x0000000000f2781c */ /* 0x000fda0000f24577 */
[----:B------:R-:W-:Y:S05]  /*06c0*/  @P1 BRA `(.L_x_29) ;  /* 0x0000000400181947 */ /* 0x000fea0003800000 */
[----:B------:R-:W-:-:S04]  /*06d0*/  LOP3.LUT P1, RZ, R3, 0x7fffffff, RZ, 0xc0, !PT ;  /* 0x7fffffff03ff7812 */ /* 0x000fc8000782c0ff */
[----:B------:R-:W-:-:S13]  /*06e0*/  PLOP3.LUT P0, PT, P0, P1, PT, 0x2f, 0xf2 ;  /* 0x0000000000f2781c */ /* 0x000fda0000702577 */
[----:B------:R-:W-:Y:S05]  /*06f0*/  @P0 BRA `(.L_x_30) ;  /* 0x0000000400000947 */ /* 0x000fea0003800000 */
[----:B------:R-:W-:Y:S02]  /*0700*/  ISETP.GE.AND P0, PT, R7, RZ, PT ;  /* 0x000000ff0700720c */ /* 0x000fe40003f06270 */
[----:B------:R-:W-:-:S11]  /*0710*/  ISETP.GE.AND P1, PT, R8, RZ, PT ;  /* 0x000000ff0800720c */ /* 0x000fd60003f26270 */
[----:B------:R-:W-:Y:S02]  /*0720*/  @P0 IMAD.MOV.U32 R5, RZ, RZ, RZ ;  /* 0x000000ffff050224 */ /* 0x000fe400078e00ff */
[----:B------:R-:W-:Y:S01]  /*0730*/  @!P0 FFMA R0, R0, 1.84467440737095516160e+19, RZ ;  /* 0x5f80000000008823 */ /* 0x000fe200000000ff */
[----:B------:R-:W-:Y:S02]  /*0740*/  @!P0 IMAD.MOV.U32 R5, RZ, RZ, -0x40 ;  /* 0xffffffc0ff058424 */ /* 0x000fe400078e00ff */
[----:B------:R-:W-:-:S03]  /*0750*/  @!P1 FFMA R3, R3, 1.84467440737095516160e+19, RZ ;  /* 0x5f80000003039823 */ /* 0x000fc600000000ff */
[----:B------:R-:W-:-:S07]  /*0760*/  @!P1 IADD3 R5, PT, PT, R5, 0x40, RZ ;  /* 0x0000004005059810 */ /* 0x000fce0007ffe0ff */
.L_x_26:
[----:B------:R-:W-:Y:S01]  /*0770*/  LEA R8, R12, 0xc0800000, 0x17 ;  /* 0xc08000000c087811 */ /* 0x000fe200078eb8ff */
[----:B------:R-:W-:Y:S04]  /*0780*/  BSSY.RECONVERGENT B2, `(.L_x_31) ;  /* 0x0000036000027945 */ /* 0x000fe80003800200 */
[----:B------:R-:W-:Y:S02]  /*0790*/  IMAD.IADD R8, R3, 0x1, -R8 ;  /* 0x0000000103087824 */ /* 0x000fe400078e0a08 */
[----:B------:R-:W-:Y:S02]  /*07a0*/  VIADD R3, R10, 0xffffff81 ;  /* 0xffffff810a037836 */ /* 0x000fe40000000000 */
[----:B------:R0:W1:Y:S01]  /*07b0*/  MUFU.RCP R7, R8 ;  /* 0x0000000800077308 */ /* 0x0000620000001000 */
[----:B------:R-:W-:Y:S01]  /*07c0*/  FADD.FTZ R9, -R8, -RZ ;  /* 0x800000ff08097221 */ /* 0x000fe20000010100 */
[C---:B------:R-:W-:Y:S01]  /*07d0*/  IMAD R0, R3.reuse, -0x800000, R0 ;  /* 0xff80000003007824 */ /* 0x040fe200078e0200 */
[----:B0-----:R-:W-:-:S04]  /*07e0*/  IADD3 R8, PT, PT, R3, 0x7f, -R12 ;  /* 0x0000007f03087810 */ /* 0x001fc80007ffe80c */
[----:B------:R-:W-:Y:S01]  /*07f0*/  IADD3 R8, PT, PT, R8, R5, RZ ;  /* 0x0000000508087210 */ /* 0x000fe20007ffe0ff */
[----:B-1----:R-:W-:-:S04]  /*0800*/  FFMA R10, R7, R9, 1 ;  /* 0x3f800000070a7423 */ /* 0x002fc80000000009 */
[----:B------:R-:W-:-:S04]  /*0810*/  FFMA R14, R7, R10, R7 ;  /* 0x0000000a070e7223 */ /* 0x000fc80000000007 */
[----:B------:R-:W-:-:S04]  /*0820*/  FFMA R7, R0, R14, RZ ;  /* 0x0000000e00077223 */ /* 0x000fc800000000ff */
[----:B------:R-:W-:-:S04]  /*0830*/  FFMA R10, R9, R7, R0 ;  /* 0x00000007090a7223 */ /* 0x000fc80000000000 */
[----:B------:R-:W-:-:S04]  /*0840*/  FFMA R7, R14, R10, R7 ;  /* 0x0000000a0e077223 */ /* 0x000fc80000000007 */
[----:B------:R-:W-:-:S04]  /*0850*/  FFMA R10, R9, R7, R0 ;  /* 0x00000007090a7223 */ /* 0x000fc80000000000 */
[----:B------:R-:W-:-:S05]  /*0860*/  FFMA R0, R14, R10, R7 ;  /* 0x0000000a0e007223 */ /* 0x000fca0000000007 */
[----:B------:R-:W-:-:S04]  /*0870*/  SHF.R.U32.HI R3, RZ, 0x17, R0 ;  /* 0x00000017ff037819 */ /* 0x000fc80000011600 */
[----:B------:R-:W-:-:S05]  /*0880*/  LOP3.LUT R3, R3, 0xff, RZ, 0xc0, !PT ;  /* 0x000000ff03037812 */ /* 0x000fca00078ec0ff */
[----:B------:R-:W-:-:S04]  /*0890*/  IMAD.IADD R9, R3, 0x1, R8 ;  /* 0x0000000103097824 */ /* 0x000fc800078e0208 */
[----:B------:R-:W-:-:S05]  /*08a0*/  VIADD R3, R9, 0xffffffff ;  /* 0xffffffff09037836 */ /* 0x000fca0000000000 */
[----:B------:R-:W-:-:S13]  /*08b0*/  ISETP.GE.U32.AND P0, PT, R3, 0xfe, PT ;  /* 0x000000fe0300780c */ /* 0x000fda0003f06070 */
[----:B------:R-:W-:Y:S05]  /*08c0*/  @!P0 BRA `(.L_x_32) ;  /* 0x0000000000808947 */ /* 0x000fea0003800000 */
[----:B------:R-:W-:-:S13]  /*08d0*/  ISETP.GT.AND P0, PT, R9, 0xfe, PT ;  /* 0x000000fe0900780c */ /* 0x000fda0003f04270 */
[----:B------:R-:W-:Y:S05]  /*08e0*/  @P0 BRA `(.L_x_33) ;  /* 0x00000000006c0947 */ /* 0x000fea0003800000 */
[----:B------:R-:W-:-:S13]  /*08f0*/  ISETP.GE.AND P0, PT, R9, 0x1, PT ;  /* 0x000000010900780c */ /* 0x000fda0003f06270 */
[----:B------:R-:W-:Y:S05]  /*0900*/  @P0 BRA `(.L_x_34) ;  /* 0x0000000000740947 */ /* 0x000fea0003800000 */
[----:B------:R-:W-:Y:S02]  /*0910*/  ISETP.GE.AND P0, PT, R9, -0x18, PT ;  /* 0xffffffe80900780c */ /* 0x000fe40003f06270 */
[----:B------:R-:W-:-:S11]  /*0920*/  LOP3.LUT R0, R0, 0x80000000, RZ, 0xc0, !PT ;  /* 0x8000000000007812 */ /* 0x000fd600078ec0ff */
[----:B------:R-:W-:Y:S05]  /*0930*/  @!P0 BRA `(.L_x_34) ;  /* 0x0000000000688947 */ /* 0x000fea0003800000 */
[CCC-:B------:R-:W-:Y:S01]  /*0940*/  FFMA.RZ R3, R14.reuse, R10.reuse, R7.reuse ;  /* 0x0000000a0e037223 */ /* 0x1c0fe2000000c007 */
[CCC-:B------:R-:W-:Y:S01]  /*0950*/  FFMA.RM R8, R14.reuse, R10.reuse, R7.reuse ;  /* 0x0000000a0e087223 */ /* 0x1c0fe20000004007 */
[C---:B------:R-:W-:Y:S02]  /*0960*/  ISETP.NE.AND P2, PT, R9.reuse, RZ, PT ;  /* 0x000000ff0900720c */ /* 0x040fe40003f45270 */
[----:B------:R-:W-:Y:S02]  /*0970*/  ISETP.NE.AND P1, PT, R9, RZ, PT ;  /* 0x000000ff0900720c */ /* 0x000fe40003f25270 */
[----:B------:R-:W-:Y:S01]  /*0980*/  LOP3.LUT R5, R3, 0x7fffff, RZ, 0xc0, !PT ;  /* 0x007fffff03057812 */ /* 0x000fe200078ec0ff */
[----:B------:R-:W-:Y:S01]  /*0990*/  FFMA.RP R3, R14, R10, R7 ;  /* 0x0000000a0e037223 */ /* 0x000fe20000008007 */
[----:B------:R-:W-:Y:S01]  /*09a0*/  IADD3 R10, PT, PT, R9, 0x20, RZ ;  /* 0x00000020090a7810 */ /* 0x000fe20007ffe0ff */
[----:B------:R-:W-:Y:S01]  /*09b0*/  IMAD.MOV R7, RZ, RZ, -R9 ;  /* 0x000000ffff077224 */ /* 0x000fe200078e0a09 */
[----:B------:R-:W-:-:S02]  /*09c0*/  LOP3.LUT R5, R5, 0x800000, RZ, 0xfc, !PT ;  /* 0x0080000005057812 */ /* 0x000fc400078efcff */
[----:B------:R-:W-:Y:S02]  /*09d0*/  FSETP.NEU.FTZ.AND P0, PT, R3, R8, PT ;  /* 0x000000080300720b */ /* 0x000fe40003f1d000 */
[----:B------:R-:W-:Y:S02]  /*09e0*/  SHF.L.U32 R10, R5, R10, RZ ;  /* 0x0000000a050a7219 */ /* 0x000fe400000006ff */
[----:B------:R-:W-:Y:S02]  /*09f0*/  SEL R8, R7, RZ, P2 ;  /* 0x000000ff07087207 */ /* 0x000fe40001000000 */
[----:B------:R-:W-:Y:S02]  /*0a00*/  ISETP.NE.AND P1, PT, R10, RZ, P1 ;  /* 0x000000ff0a00720c */ /* 0x000fe40000f25270 */
[----:B------:R-:W-:Y:S02]  /*0a10*/  SHF.R.U32.HI R8, RZ, R8, R5 ;  /* 0x00000008ff087219 */ /* 0x000fe40000011605 */
[----:B------:R-:W-:-:S02]  /*0a20*/  PLOP3.LUT P0, PT, P0, P1, PT, 0xf8, 0x8f ;  /* 0x00000000008f781c */ /* 0x000fc40000703f70 */
[----:B------:R-:W-:Y:S02]  /*0a30*/  SHF.R.U32.HI R10, RZ, 0x1, R8 ;  /* 0x00000001ff0a7819 */ /* 0x000fe40000011608 */
[----:B------:R-:W-:-:S04]  /*0a40*/  SEL R3, RZ, 0x1, !P0 ;  /* 0x00000001ff037807 */ /* 0x000fc80004000000 */
[----:B------:R-:W-:-:S04]  /*0a50*/  LOP3.LUT R3, R3, 0x1, R10, 0xf8, !PT ;  /* 0x0000000103037812 */ /* 0x000fc800078ef80a */
[----:B------:R-:W-:-:S04]  /*0a60*/  LOP3.LUT R3, R3, R8, RZ, 0xc0, !PT ;  /* 0x0000000803037212 */ /* 0x000fc800078ec0ff */
[----:B------:R-:W-:-:S04]  /*0a70*/  IADD3 R3, PT, PT, R10, R3, RZ ;  /* 0x000000030a037210 */ /* 0x000fc80007ffe0ff */
[----:B------:R-:W-:Y:S01]  /*0a80*/  LOP3.LUT R0, R3, R0, RZ, 0xfc, !PT ;  /* 0x0000000003007212 */ /* 0x000fe200078efcff */
[----:B------:R-:W-:Y:S06]  /*0a90*/  BRA `(.L_x_34) ;  /* 0x0000000000107947 */ /* 0x000fec0003800000 */
.L_x_33:
[----:B------:R-:W-:-:S04]  /*0aa0*/  LOP3.LUT R0, R0, 0x80000000, RZ, 0xc0, !PT ;  /* 0x8000000000007812 */ /* 0x000fc800078ec0ff */
[----:B------:R-:W-:Y:S01]  /*0ab0*/  LOP3.LUT R0, R0, 0x7f800000, RZ, 0xfc, !PT ;  /* 0x7f80000000007812 */ /* 0x000fe200078efcff */
[----:B------:R-:W-:Y:S06]  /*0ac0*/  BRA `(.L_x_34) ;  /* 0x0000000000047947 */ /* 0x000fec0003800000 */
.L_x_32:
[----:B------:R-:W-:-:S07]  /*0ad0*/  IMAD R0, R8, 0x800000, R0 ;  /* 0x0080000008007824 */ /* 0x000fce00078e0200 */
.L_x_34:
[----:B------:R-:W-:Y:S05]  /*0ae0*/  BSYNC.RECONVERGENT B2 ;  /* 0x0000000000027941 */ /* 0x000fea0003800200 */
.L_x_31:
[----:B------:R-:W-:Y:S05]  /*0af0*/  BRA `(.L_x_35) ;  /* 0x0000000000207947 */ /* 0x000fea0003800000 */
.L_x_30:
[----:B------:R-:W-:-:S04]  /*0b00*/  LOP3.LUT R0, R3, 0x80000000, R0, 0x48, !PT ;  /* 0x8000000003007812 */ /* 0x000fc800078e4800 */
[----:B------:R-:W-:Y:S01]  /*0b10*/  LOP3.LUT R0, R0, 0x7f800000, RZ, 0xfc, !PT ;  /* 0x7f80000000007812 */ /* 0x000fe200078efcff */
[----:B------:R-:W-:Y:S06]  /*0b20*/  BRA `(.L_x_35) ;  /* 0x0000000000147947 */ /* 0x000fec0003800000 */
.L_x_29:
[----:B------:R-:W-:Y:S01]  /*0b30*/  LOP3.LUT R0, R3, 0x80000000, R0, 0x48, !PT ;  /* 0x8000000003007812 */ /* 0x000fe200078e4800 */
[----:B------:R-:W-:Y:S06]  /*0b40*/  BRA `(.L_x_35) ;  /* 0x00000000000c7947 */ /* 0x000fec0003800000 */
.L_x_28:
[----:B------:R-:W0:Y:S01]  /*0b50*/  MUFU.RSQ R0, -QNAN ;  /* 0xffc0000000007908 */ /* 0x000e220000001400 */
[----:B------:R-:W-:Y:S05]  /*0b60*/  BRA `(.L_x_35) ;  /* 0x0000000000047947 */ /* 0x000fea0003800000 */
.L_x_27:
[----:B------:R-:W-:-:S07]  /*0b70*/  FADD.FTZ R0, R0, R3 ;  /* 0x0000000300007221 */ /* 0x000fce0000010000 */
.L_x_35:
[----:B------:R-:W-:Y:S05]  /*0b80*/  BSYNC.RECONVERGENT B1 ;  /* 0x0000000000017941 */ /* 0x000fea0003800200 */
.L_x_25:
[----:B------:R-:W-:-:S04]  /*0b90*/  HFMA2 R7, -RZ, RZ, 0, 0 ;  /* 0x00000000ff077431 */ /* 0x000fc800000001ff */
[----:B0-----:R-:W-:Y:S05]  /*0ba0*/  RET.REL.NODEC R6 `(_Z19epsilonGreedyKernelPfiff) ;  /* 0xfffffff406147950 */ /* 0x001fea0003c3ffff */
.L_x_36:
        /* <DEDUP_REMOVED lines=13> */
.L_x_38:


//--------------------- .nv.global.init           --------------------------
	.section	.nv.global.init,"aw",@progbits
	.align	4
.nv.global.init:
	.type		mrg32k3aM1SubSeq,@object
	.size		mrg32k3aM1SubSeq,(mrg32k3aM2SubSeq - mrg32k3aM1SubSeq)
mrg32k3aM1SubSeq:
        /* <DEDUP_REMOVED lines=126> */
	.type		mrg32k3aM2SubSeq,@object
	.size		mrg32k3aM2SubSeq,(mrg32k3aM1 - mrg32k3aM2SubSeq)
mrg32k3aM2SubSeq:
        /* <DEDUP_REMOVED lines=126> */
	.type		mrg32k3aM1,@object
	.size		mrg32k3aM1,(mrg32k3aM1Seq - mrg32k3aM1)
mrg32k3aM1:
        /* <DEDUP_REMOVED lines=144> */
	.type		mrg32k3aM1Seq,@object
	.size		mrg32k3aM1Seq,(mrg32k3aM2 - mrg32k3aM1Seq)
mrg32k3aM1Seq:
        /* <DEDUP_REMOVED lines=144> */
	.type		mrg32k3aM2,@object
	.size		mrg32k3aM2,(mrg32k3aM2Seq - mrg32k3aM2)
mrg32k3aM2:
        /* <DEDUP_REMOVED lines=144> */
	.type		mrg32k3aM2Seq,@object
	.size		mrg32k3aM2Seq,(precalc_xorwow_matrix - mrg32k3aM2Seq)
mrg32k3aM2Seq:
        /* <DEDUP_REMOVED lines=144> */
	.type		precalc_xorwow_matrix,@object
	.size		precalc_xorwow_matrix,(precalc_xorwow_offset_matrix - precalc_xorwow_matrix)
precalc_xorwow_matrix:
        /* <DEDUP_REMOVED lines=6400> */
	.type		precalc_xorwow_offset_matrix,@object
	.size		precalc_xorwow_offset_matrix,(.L_1 - precalc_xorwow_offset_matrix)
precalc_xorwow_offset_matrix:
        /* <DEDUP_REMOVED lines=6400> */
.L_1:


//--------------------- .nv.shared.reserved.0     --------------------------
	.section	.nv.shared.reserved.0,"aw",@nobits
	.weak		__nv_reservedSMEM_offset_0_alias
	.size		__nv_reservedSMEM_offset_0_alias, 0, 64
	.other		__nv_reservedSMEM_offset_0_alias,@"STO_CUDA_RESERVED_SHARED STV_DEFAULT"
__nv_reservedSMEM_offset_0_alias:
	.zero		0
	.zero		64


//--------------------- .nv.constant0._Z17randomArrayKernelPiiiy --------------------------
	.section	.nv.constant0._Z17randomArrayKernelPiiiy,"a",@progbits
	.sectionflags	@""
	.align	4
.nv.constant0._Z17randomArrayKernelPiiiy:
	.zero		920


//--------------------- .nv.constant0._Z19epsilonGreedyKernelPfiff --------------------------
	.section	.nv.constant0._Z19epsilonGreedyKernelPfiff,"a",@progbits
	.sectionflags	@""
	.align	4
.nv.constant0._Z19epsilonGreedyKernelPfiff:
	.zero		916


//--------------------- SYMBOLS --------------------------

	.type		.nv.reservedSmem.offset0,@object
	.size		.nv.reservedSmem.offset0,0x4
